	.target	sm_90a

	.elftype	@"ET_EXEC"


//--------------------- .note.nv.tkinfo           --------------------------
	.section	.note.nv.tkinfo,"",@"SHT_NOTE"
	.sectionflags	@"SHF_NOTE_NV_TKINFO"
	.tkinfo
        /*0018*/ 	.word	0x00000002
        /*0030*/ 	.string	""
        /*0030*/ 	.string	"ptxas"
        /*0030*/ 	.string	"Cuda compilation tools, release 13.0, V13.0.88"
        /*0030*/ 	.string	"Build cuda_13.0.r13.0/compiler.36424714_0"
        /*0030*/ 	.string	"-arch sm_90a -m 64 "



//--------------------- .note.nv.cuinfo           --------------------------
	.section	.note.nv.cuinfo,"",@"SHT_NOTE"
	.sectionflags	@"SHF_NOTE_NV_CUINFO"
        /*0018*/ 	.short	0x0002
        /*001a*/ 	.short	0x005a
        /*001c*/ 	.short	0x0082
	.zero		2


//--------------------- .nv.info                  --------------------------
	.section	.nv.info,"",@"SHT_CUDA_INFO"
	.align	4


	//----- nvinfo : EIATTR_REGCOUNT
	.align		4
        /*0000*/ 	.byte	0x04, 0x2f
        /*0002*/ 	.short	(.L_15 - .L_14)
	.align		4
.L_14:
        /*0004*/ 	.word	index@(_ZN7cutlass13device_kernelINS_4gemm6kernel13GemmUniversalIN4cute5tupleIJiiiiEEENS1_10collective13CollectiveMmaINS1_34MainloopSm90TmaGmmaWarpSpecializedILi5ENS5_IJNS4_1CILi1EEESB_SB_EEENS1_35KernelTmaWarpSpecializedCooperativeEEENS5_IJNSA_ILi256EEENSA_ILi128EEENSA_ILi32EEEEEEaNS5_IJlSB_lEEEaSJ_NS4_8TiledMMAINS4_8MMA_AtomIJNS4_4SM904GMMA27MMA_64x128x32_S32S8S8_SS_TNEEEENS4_6LayoutINS5_IJNSA_ILi2EEESB_SB_EEENS5_IJSB_NSA_ILi0EEEST_EEEEENS5_IJNS4_10UnderscoreESW_SW_EEEEENS4_13SM90_TMA_LOADENS4_14ComposedLayoutINS4_7SwizzleILi1ELi4ELi3EEENS4_18smem_ptr_flag_bitsILi8EEENSQ_INS5_IJNSA_ILi8EEESH_EEENS5_IJSH_SB_EEEEEEEvNS4_8identityESZ_S19_vS1A_EENS_8epilogue10collective6detail29Sm90TmaWarpSpecializedAdapterINS1D_15DefaultEpilogueIaSJ_SJ_NS1C_6thread17LinearCombinationIaLi1EiiLNS1H_9ScaleType4KindE0ELNS_15FloatRoundStyleE2EaEENS1_15EpilogueDefaultEEEEEvvEEEEvNT_6ParamsE)
        /*0008*/ 	.word	0x000000a8


	//----- nvinfo : EIATTR_FRAME_SIZE
	.align		4
.L_15:
        /*000c*/ 	.byte	0x04, 0x11
        /*000e*/ 	.short	(.L_17 - .L_16)
	.align		4
.L_16:
        /*0010*/ 	.word	index@(_ZN7cutlass13device_kernelINS_4gemm6kernel13GemmUniversalIN4cute5tupleIJiiiiEEENS1_10collective13CollectiveMmaINS1_34MainloopSm90TmaGmmaWarpSpecializedILi5ENS5_IJNS4_1CILi1EEESB_SB_EEENS1_35KernelTmaWarpSpecializedCooperativeEEENS5_IJNSA_ILi256EEENSA_ILi128EEENSA_ILi32EEEEEEaNS5_IJlSB_lEEEaSJ_NS4_8TiledMMAINS4_8MMA_AtomIJNS4_4SM904GMMA27MMA_64x128x32_S32S8S8_SS_TNEEEENS4_6LayoutINS5_IJNSA_ILi2EEESB_SB_EEENS5_IJSB_NSA_ILi0EEEST_EEEEENS5_IJNS4_10UnderscoreESW_SW_EEEEENS4_13SM90_TMA_LOADENS4_14ComposedLayoutINS4_7SwizzleILi1ELi4ELi3EEENS4_18smem_ptr_flag_bitsILi8EEENSQ_INS5_IJNSA_ILi8EEESH_EEENS5_IJSH_SB_EEEEEEEvNS4_8identityESZ_S19_vS1A_EENS_8epilogue10collective6detail29Sm90TmaWarpSpecializedAdapterINS1D_15DefaultEpilogueIaSJ_SJ_NS1C_6thread17LinearCombinationIaLi1EiiLNS1H_9ScaleType4KindE0ELNS_15FloatRoundStyleE2EaEENS1_15EpilogueDefaultEEEEEvvEEEEvNT_6ParamsE)
        /*0014*/ 	.word	0x00000000


	//----- nvinfo : EIATTR_MIN_STACK_SIZE
	.align		4
.L_17:
        /*0018*/ 	.byte	0x04, 0x12
        /*001a*/ 	.short	(.L_19 - .L_18)
	.align		4
.L_18:
        /*001c*/ 	.word	index@(_ZN7cutlass13device_kernelINS_4gemm6kernel13GemmUniversalIN4cute5tupleIJiiiiEEENS1_10collective13CollectiveMmaINS1_34MainloopSm90TmaGmmaWarpSpecializedILi5ENS5_IJNS4_1CILi1EEESB_SB_EEENS1_35KernelTmaWarpSpecializedCooperativeEEENS5_IJNSA_ILi256EEENSA_ILi128EEENSA_ILi32EEEEEEaNS5_IJlSB_lEEEaSJ_NS4_8TiledMMAINS4_8MMA_AtomIJNS4_4SM904GMMA27MMA_64x128x32_S32S8S8_SS_TNEEEENS4_6LayoutINS5_IJNSA_ILi2EEESB_SB_EEENS5_IJSB_NSA_ILi0EEEST_EEEEENS5_IJNS4_10UnderscoreESW_SW_EEEEENS4_13SM90_TMA_LOADENS4_14ComposedLayoutINS4_7SwizzleILi1ELi4ELi3EEENS4_18smem_ptr_flag_bitsILi8EEENSQ_INS5_IJNSA_ILi8EEESH_EEENS5_IJSH_SB_EEEEEEEvNS4_8identityESZ_S19_vS1A_EENS_8epilogue10collective6detail29Sm90TmaWarpSpecializedAdapterINS1D_15DefaultEpilogueIaSJ_SJ_NS1C_6thread17LinearCombinationIaLi1EiiLNS1H_9ScaleType4KindE0ELNS_15FloatRoundStyleE2EaEENS1_15EpilogueDefaultEEEEEvvEEEEvNT_6ParamsE)
        /*0020*/ 	.word	0x00000000
.L_19:


//--------------------- .nv.compat                --------------------------
	.section	.nv.compat,"",@"SHT_CUDA_COMPAT_INFO"
	.align	4
        /*0000*/ 	.byte	0x02, 0x09, 0x01, 0x00, 0x02, 0x02, 0x04, 0x00, 0x02, 0x05, 0x05, 0x00, 0x03, 0x07, 0x01, 0x01
        /*0010*/ 	.byte	0x02, 0x03, 0x01, 0x00, 0x02, 0x06, 0x01, 0x00, 0x04, 0x0b, 0x08, 0x00, 0x00, 0x00, 0x00, 0x00
        /*0020*/ 	.byte	0x00, 0x00, 0x00, 0x00


//--------------------- .nv.info._ZN7cutlass13device_kernelINS_4gemm6kernel13GemmUniversalIN4cute5tupleIJiiiiEEENS1_10collective13CollectiveMmaINS1_34MainloopSm90TmaGmmaWarpSpecializedILi5ENS5_IJNS4_1CILi1EEESB_SB_EEENS1_35KernelTmaWarpSpecializedCooperativeEEENS5_IJNSA_ILi256EEENSA_ILi128EEENSA_ILi32EEEEEEaNS5_IJlSB_lEEEaSJ_NS4_8TiledMMAINS4_8MMA_AtomIJNS4_4SM904GMMA27MMA_64x128x32_S32S8S8_SS_TNEEEENS4_6LayoutINS5_IJNSA_ILi2EEESB_SB_EEENS5_IJSB_NSA_ILi0EEEST_EEEEENS5_IJNS4_10UnderscoreESW_SW_EEEEENS4_13SM90_TMA_LOADENS4_14ComposedLayoutINS4_7SwizzleILi1ELi4ELi3EEENS4_18smem_ptr_flag_bitsILi8EEENSQ_INS5_IJNSA_ILi8EEESH_EEENS5_IJSH_SB_EEEEEEEvNS4_8identityESZ_S19_vS1A_EENS_8epilogue10collective6detail29Sm90TmaWarpSpecializedAdapterINS1D_15DefaultEpilogueIaSJ_SJ_NS1C_6thread17LinearCombinationIaLi1EiiLNS1H_9ScaleType4KindE0ELNS_15FloatRoundStyleE2EaEENS1_15EpilogueDefaultEEEEEvvEEEEvNT_6ParamsE --------------------------
	.section	.nv.info._ZN7cutlass13device_kernelINS_4gemm6kernel13GemmUniversalIN4cute5tupleIJiiiiEEENS1_10collective13CollectiveMmaINS1_34MainloopSm90TmaGmmaWarpSpecializedILi5ENS5_IJNS4_1CILi1EEESB_SB_EEENS1_35KernelTmaWarpSpecializedCooperativeEEENS5_IJNSA_ILi256EEENSA_ILi128EEENSA_ILi32EEEEEEaNS5_IJlSB_lEEEaSJ_NS4_8TiledMMAINS4_8MMA_AtomIJNS4_4SM904GMMA27MMA_64x128x32_S32S8S8_SS_TNEEEENS4_6LayoutINS5_IJNSA_ILi2EEESB_SB_EEENS5_IJSB_NSA_ILi0EEEST_EEEEENS5_IJNS4_10UnderscoreESW_SW_EEEEENS4_13SM90_TMA_LOADENS4_14ComposedLayoutINS4_7SwizzleILi1ELi4ELi3EEENS4_18smem_ptr_flag_bitsILi8EEENSQ_INS5_IJNSA_ILi8EEESH_EEENS5_IJSH_SB_EEEEEEEvNS4_8identityESZ_S19_vS1A_EENS_8epilogue10collective6detail29Sm90TmaWarpSpecializedAdapterINS1D_15DefaultEpilogueIaSJ_SJ_NS1C_6thread17LinearCombinationIaLi1EiiLNS1H_9ScaleType4KindE0ELNS_15FloatRoundStyleE2EaEENS1_15EpilogueDefaultEEEEEvvEEEEvNT_6ParamsE,"",@"SHT_CUDA_INFO"
	.sectionflags	@""
	.align	4


	//----- nvinfo : EIATTR_CUDA_API_VERSION
	.align		4
        /*0000*/ 	.byte	0x04, 0x37
        /*0002*/ 	.short	(.L_21 - .L_20)
.L_20:
        /*0004*/ 	.word	0x00000082


	//----- nvinfo : EIATTR_KPARAM_INFO
	.align		4
.L_21:
        /*0008*/ 	.byte	0x04, 0x17
        /*000a*/ 	.short	(.L_23 - .L_22)
.L_22:
        /*000c*/ 	.word	0x00000000
        /*0010*/ 	.short	0x0000
        /*0012*/ 	.short	0x0070
        /*0014*/ 	.byte	0x00, 0xf0, 0x01, 0x10


	//----- nvinfo : EIATTR_SPARSE_MMA_MASK
	.align		4
.L_23:
        /*0018*/ 	.byte	0x03, 0x50
        /*001a*/ 	.short	0x0000


	//----- nvinfo : EIATTR_MAXREG_COUNT
	.align		4
        /*001c*/ 	.byte	0x03, 0x1b
        /*001e*/ 	.short	0x00a8


	//----- nvinfo : EIATTR_NUM_BARRIERS
	.align		4
        /*0020*/ 	.byte	0x02, 0x4c
        /*0022*/ 	.byte	0x01
	.zero		1


	//----- nvinfo : EIATTR_EXTERNS
	.align		4
        /*0024*/ 	.byte	0x04, 0x0f
        /*0026*/ 	.short	(.L_25 - .L_24)


	//   ....[0]....
	.align		4
.L_24:
        /*0028*/ 	.word	index@(__assertfail)


	//----- nvinfo : EIATTR_MERCURY_ISA_VERSION
	.align		4
.L_25:
        /*002c*/ 	.byte	0x03, 0x5f
        /*002e*/ 	.short	0x0101


	//----- nvinfo : EIATTR_INT_WARP_WIDE_INSTR_OFFSETS
	.align		4
        /*0030*/ 	.byte	0x04, 0x31
        /*0032*/ 	.short	(.L_27 - .L_26)


	//   ....[0]....
.L_26:
        /*0034*/ 	.word	0x000003d0


	//   ....[1]....
        /*0038*/ 	.word	0x00000400


	//   ....[2]....
        /*003c*/ 	.word	0x000004e0


	//----- nvinfo : EIATTR_COOP_GROUP_MASK_REGIDS
	.align		4
.L_27:
        /*0040*/ 	.byte	0x04, 0x29
        /*0042*/ 	.short	(.L_29 - .L_28)


	//   ....[0]....
.L_28:
        /*0044*/ 	.word	0xffffffff


	//   ....[1]....
        /*0048*/ 	.word	0xffffffff


	//   ....[2]....
        /*004c*/ 	.word	0xffffffff


	//   ....[3]....
        /*0050*/ 	.word	0xffffffff


	//   ....[4]....
        /*0054*/ 	.word	0xffffffff


	//----- nvinfo : EIATTR_COOP_GROUP_INSTR_OFFSETS
	.align		4
.L_29:
        /*0058*/ 	.byte	0x04, 0x28
        /*005a*/ 	.short	(.L_31 - .L_30)


	//   ....[0]....
.L_30:
        /*005c*/ 	.word	0x00000060


	//   ....[1]....
        /*0060*/ 	.word	0x00000070


	//   ....[2]....
        /*0064*/ 	.word	0x00000130


	//   ....[3]....
        /*0068*/ 	.word	0x000002e0


	//   ....[4]....
        /*006c*/ 	.word	0x00000f90


	//----- nvinfo : EIATTR_REG_RECONFIG
	.align		4
.L_31:
        /*0070*/ 	.byte	0x01, 0x54
	.zero		2


	//----- nvinfo : EIATTR_SYSCALL_OFFSETS
	.align		4
        /*0074*/ 	.byte	0x04, 0x46
        /*0076*/ 	.short	(.L_33 - .L_32)


	//   ....[0]....
.L_32:
        /*0078*/ 	.word	0x00001160


	//----- nvinfo : EIATTR_MBARRIER_INSTR_OFFSETS
	.align		4
.L_33:
        /*007c*/ 	.byte	0x04, 0x39
        /*007e*/ 	.short	(.L_35 - .L_34)


	//   ....[0]....
.L_34:
        /*0080*/ 	.word	0x00000230
        /*0084*/ 	.word	0x000000ff
        /*0088*/ 	.word	0x00000000
        /*008c*/ 	.short	0x0100
        /*008e*/ 	.byte	0x08
	.zero		1


	//   ....[1]....
        /*0090*/ 	.word	0x00000240
        /*0094*/ 	.word	0x000000ff
        /*0098*/ 	.word	0x00000028
        /*009c*/ 	.short	0x0100
        /*009e*/ 	.byte	0x08
	.zero		1


	//   ....[2]....
        /*00a0*/ 	.word	0x00000250
        /*00a4*/ 	.word	0x000000ff
        /*00a8*/ 	.word	0x00000008
        /*00ac*/ 	.short	0x0100
        /*00ae*/ 	.byte	0x08
	.zero		1


	//   ....[3]....
        /*00b0*/ 	.word	0x00000260
        /*00b4*/ 	.word	0x000000ff
        /*00b8*/ 	.word	0x00000030
        /*00bc*/ 	.short	0x0100
        /*00be*/ 	.byte	0x08
	.zero		1


	//   ....[4]....
        /*00c0*/ 	.word	0x00000270
        /*00c4*/ 	.word	0x000000ff
        /*00c8*/ 	.word	0x00000010
        /*00cc*/ 	.short	0x0100
        /*00ce*/ 	.byte	0x08
	.zero		1


	//   ....[5]....
        /*00d0*/ 	.word	0x00000280
        /*00d4*/ 	.word	0x000000ff
        /*00d8*/ 	.word	0x00000038
        /*00dc*/ 	.short	0x0100
        /*00de*/ 	.byte	0x08
	.zero		1


	//   ....[6]....
        /*00e0*/ 	.word	0x00000290
        /*00e4*/ 	.word	0x000000ff
        /*00e8*/ 	.word	0x00000018
        /*00ec*/ 	.short	0x0100
        /*00ee*/ 	.byte	0x08
	.zero		1


	//   ....[7]....
        /*00f0*/ 	.word	0x000002a0
        /*00f4*/ 	.word	0x000000ff
        /*00f8*/ 	.word	0x00000040
        /*00fc*/ 	.short	0x0100
        /*00fe*/ 	.byte	0x08
	.zero		1


	//   ....[8]....
        /*0100*/ 	.word	0x000002b0
        /*0104*/ 	.word	0x000000ff
        /*0108*/ 	.word	0x00000020
        /*010c*/ 	.short	0x0100
        /*010e*/ 	.byte	0x08
	.zero		1


	//   ....[9]....
        /*0110*/ 	.word	0x000002c0
        /*0114*/ 	.word	0x000000ff
        /*0118*/ 	.word	0x00000048
        /*011c*/ 	.short	0x0100
        /*011e*/ 	.byte	0x08
	.zero		1


	//   ....[10]....
        /*0120*/ 	.word	0x00000550
        /*0124*/ 	.word	0x000000ff
        /*0128*/ 	.word	0x00000060
        /*012c*/ 	.short	0x0100
        /*012e*/ 	.byte	0x06
	.zero		1


	//   ....[11]....
        /*0130*/ 	.word	0x000005b0
        /*0134*/ 	.word	0x000000ff
        /*0138*/ 	.word	0x00000068
        /*013c*/ 	.short	0x0100
        /*013e*/ 	.byte	0x06
	.zero		1


	//   ....[12]....
        /*0140*/ 	.word	0x00001230
        /*0144*/ 	.word	0x00000003
        /*0148*/ 	.word	0x00000000
        /*014c*/ 	.short	0x010a
        /*014e*/ 	.byte	0x3f
	.zero		1


	//   ....[13]....
        /*0150*/ 	.word	0x00001270
        /*0154*/ 	.word	0x00000003
        /*0158*/ 	.word	0x00000000
        /*015c*/ 	.short	0x010a
        /*015e*/ 	.byte	0x3f
	.zero		1


	//   ....[14]....
        /*0160*/ 	.word	0x00001510
        /*0164*/ 	.word	0x00000005
        /*0168*/ 	.word	0x00000000
        /*016c*/ 	.short	0x010a
        /*016e*/ 	.byte	0x3f
	.zero		1


	//   ....[15]....
        /*0170*/ 	.word	0x00001550
        /*0174*/ 	.word	0x00000005
        /*0178*/ 	.word	0x00000000
        /*017c*/ 	.short	0x010a
        /*017e*/ 	.byte	0x3f
	.zero		1


	//   ....[16]....
        /*0180*/ 	.word	0x00001690
        /*0184*/ 	.word	0x00000004
        /*0188*/ 	.word	0x00000000
        /*018c*/ 	.short	0x0101
        /*018e*/ 	.byte	0x3f
	.zero		1


	//   ....[17]....
        /*0190*/ 	.word	0x00001870
        /*0194*/ 	.word	0x00000000
        /*0198*/ 	.word	0x00000000
        /*019c*/ 	.short	0x0101
        /*019e*/ 	.byte	0x3f
	.zero		1


	//   ....[18]....
        /*01a0*/ 	.word	0x00008f40
        /*01a4*/ 	.word	0x0000000e
        /*01a8*/ 	.word	0x00000028
        /*01ac*/ 	.short	0x010a
        /*01ae*/ 	.byte	0x3f
	.zero		1


	//   ....[19]....
        /*01b0*/ 	.word	0x000092c0
        /*01b4*/ 	.word	0x00000006
        /*01b8*/ 	.word	0x00000068
        /*01bc*/ 	.short	0x0101
        /*01be*/ 	.byte	0x3f
	.zero		1


	//   ....[20]....
        /*01c0*/ 	.word	0x000099f0
        /*01c4*/ 	.word	0x00000007
        /*01c8*/ 	.word	0x00000000
        /*01cc*/ 	.short	0x010a
        /*01ce*/ 	.byte	0x3f
	.zero		1


	//   ....[21]....
        /*01d0*/ 	.word	0x00009a70
        /*01d4*/ 	.word	0x00000009
        /*01d8*/ 	.word	0x00000000
        /*01dc*/ 	.short	0x010a
        /*01de*/ 	.byte	0x3f
	.zero		1


	//   ....[22]....
        /*01e0*/ 	.word	0x00009b00
        /*01e4*/ 	.word	0x00000006
        /*01e8*/ 	.word	0x00000000
        /*01ec*/ 	.short	0x010a
        /*01ee*/ 	.byte	0x3f
	.zero		1


	//   ....[23]....
        /*01f0*/ 	.word	0x00009b90
        /*01f4*/ 	.word	0x00000009
        /*01f8*/ 	.word	0x00000000
        /*01fc*/ 	.short	0x010a
        /*01fe*/ 	.byte	0x3f
	.zero		1


	//   ....[24]....
        /*0200*/ 	.word	0x00009c20
        /*0204*/ 	.word	0x00000003
        /*0208*/ 	.word	0x00000000
        /*020c*/ 	.short	0x010a
        /*020e*/ 	.byte	0x3f
	.zero		1


	//   ....[25]....
        /*0210*/ 	.word	0x00009c80
        /*0214*/ 	.word	0x00000003
        /*0218*/ 	.word	0x00000000
        /*021c*/ 	.short	0x010a
        /*021e*/ 	.byte	0x3f
	.zero		1


	//   ....[26]....
        /*0220*/ 	.word	0x00009cd0
        /*0224*/ 	.word	0x00000005
        /*0228*/ 	.word	0x00000000
        /*022c*/ 	.short	0x010a
        /*022e*/ 	.byte	0x3f
	.zero		1


	//   ....[27]....
        /*0230*/ 	.word	0x00009da0
        /*0234*/ 	.word	0x0000000e
        /*0238*/ 	.word	0x00000028
        /*023c*/ 	.short	0x010a
        /*023e*/ 	.byte	0x3f
	.zero		1


	//   ....[28]....
        /*0240*/ 	.word	0x00009e70
        /*0244*/ 	.word	0x00000007
        /*0248*/ 	.word	0x00000000
        /*024c*/ 	.short	0x010a
        /*024e*/ 	.byte	0x3f
	.zero		1


	//   ....[29]....
        /*0250*/ 	.word	0x00009ec0
        /*0254*/ 	.word	0x00000009
        /*0258*/ 	.word	0x00000000
        /*025c*/ 	.short	0x010a
        /*025e*/ 	.byte	0x3f
	.zero		1


	//   ....[30]....
        /*0260*/ 	.word	0x00009f10
        /*0264*/ 	.word	0x00000006
        /*0268*/ 	.word	0x00000000
        /*026c*/ 	.short	0x010a
        /*026e*/ 	.byte	0x3f
	.zero		1


	//   ....[31]....
        /*0270*/ 	.word	0x00009f60
        /*0274*/ 	.word	0x00000009
        /*0278*/ 	.word	0x00000000
        /*027c*/ 	.short	0x010a
        /*027e*/ 	.byte	0x3f
	.zero		1


	//----- nvinfo : EIATTR_NUM_MBARRIERS
	.align		4
.L_35:
        /*0280*/ 	.byte	0x03, 0x38
        /*0282*/ 	.short	0x000c


	//----- nvinfo : EIATTR_EXIT_INSTR_OFFSETS
	.align		4
        /*0284*/ 	.byte	0x04, 0x1c
        /*0286*/ 	.short	(.L_37 - .L_36)


	//   ....[0]....
.L_36:
        /*0288*/ 	.word	0x00000600


	//   ....[1]....
        /*028c*/ 	.word	0x00000ed0


	//   ....[2]....
        /*0290*/ 	.word	0x000085b0


	//   ....[3]....
        /*0294*/ 	.word	0x00008be0


	//   ....[4]....
        /*0298*/ 	.word	0x00009c70


	//----- nvinfo : EIATTR_MAX_THREADS
	.align		4
.L_37:
        /*029c*/ 	.byte	0x04, 0x05
        /*029e*/ 	.short	(.L_39 - .L_38)
.L_38:
        /*02a0*/ 	.word	0x00000180
        /*02a4*/ 	.word	0x00000001
        /*02a8*/ 	.word	0x00000001


	//----- nvinfo : EIATTR_CRS_STACK_SIZE
	.align		4
.L_39:
        /*02ac*/ 	.byte	0x04, 0x1e
        /*02ae*/ 	.short	(.L_41 - .L_40)
.L_40:
        /*02b0*/ 	.word	0x00000000


	//----- nvinfo : EIATTR_CBANK_PARAM_SIZE
	.align		4
.L_41:
        /*02b4*/ 	.byte	0x03, 0x19
        /*02b6*/ 	.short	0x0470


	//----- nvinfo : EIATTR_PARAM_CBANK
	.align		4
        /*02b8*/ 	.byte	0x04, 0x0a
        /*02ba*/ 	.short	(.L_43 - .L_42)
	.align		4
.L_42:
        /*02bc*/ 	.word	index@(.nv.constant0._ZN7cutlass13device_kernelINS_4gemm6kernel13GemmUniversalIN4cute5tupleIJiiiiEEENS1_10collective13CollectiveMmaINS1_34MainloopSm90TmaGmmaWarpSpecializedILi5ENS5_IJNS4_1CILi1EEESB_SB_EEENS1_35KernelTmaWarpSpecializedCooperativeEEENS5_IJNSA_ILi256EEENSA_ILi128EEENSA_ILi32EEEEEEaNS5_IJlSB_lEEEaSJ_NS4_8TiledMMAINS4_8MMA_AtomIJNS4_4SM904GMMA27MMA_64x128x32_S32S8S8_SS_TNEEEENS4_6LayoutINS5_IJNSA_ILi2EEESB_SB_EEENS5_IJSB_NSA_ILi0EEEST_EEEEENS5_IJNS4_10UnderscoreESW_SW_EEEEENS4_13SM90_TMA_LOADENS4_14ComposedLayoutINS4_7SwizzleILi1ELi4ELi3EEENS4_18smem_ptr_flag_bitsILi8EEENSQ_INS5_IJNSA_ILi8EEESH_EEENS5_IJSH_SB_EEEEEEEvNS4_8identityESZ_S19_vS1A_EENS_8epilogue10collective6detail29Sm90TmaWarpSpecializedAdapterINS1D_15DefaultEpilogueIaSJ_SJ_NS1C_6thread17LinearCombinationIaLi1EiiLNS1H_9ScaleType4KindE0ELNS_15FloatRoundStyleE2EaEENS1_15EpilogueDefaultEEEEEvvEEEEvNT_6ParamsE)
        /*02c0*/ 	.short	0x0210
        /*02c2*/ 	.short	0x0470


	//----- nvinfo : EIATTR_SW_WAR
	.align		4
.L_43:
        /*02c4*/ 	.byte	0x04, 0x36
        /*02c6*/ 	.short	(.L_45 - .L_44)
.L_44:
        /*02c8*/ 	.word	0x00000008
.L_45:


//--------------------- .nv.callgraph             --------------------------
	.section	.nv.callgraph,"",@"SHT_CUDA_CALLGRAPH"
	.align	4
	.sectionentsize	8
	.align		4
        /*0000*/ 	.word	0x00000000
	.align		4
        /*0004*/ 	.word	0xffffffff
	.align		4
        /*0008*/ 	.word	index@(_ZN7cutlass13device_kernelINS_4gemm6kernel13GemmUniversalIN4cute5tupleIJiiiiEEENS1_10collective13CollectiveMmaINS1_34MainloopSm90TmaGmmaWarpSpecializedILi5ENS5_IJNS4_1CILi1EEESB_SB_EEENS1_35KernelTmaWarpSpecializedCooperativeEEENS5_IJNSA_ILi256EEENSA_ILi128EEENSA_ILi32EEEEEEaNS5_IJlSB_lEEEaSJ_NS4_8TiledMMAINS4_8MMA_AtomIJNS4_4SM904GMMA27MMA_64x128x32_S32S8S8_SS_TNEEEENS4_6LayoutINS5_IJNSA_ILi2EEESB_SB_EEENS5_IJSB_NSA_ILi0EEEST_EEEEENS5_IJNS4_10UnderscoreESW_SW_EEEEENS4_13SM90_TMA_LOADENS4_14ComposedLayoutINS4_7SwizzleILi1ELi4ELi3EEENS4_18smem_ptr_flag_bitsILi8EEENSQ_INS5_IJNSA_ILi8EEESH_EEENS5_IJSH_SB_EEEEEEEvNS4_8identityESZ_S19_vS1A_EENS_8epilogue10collective6detail29Sm90TmaWarpSpecializedAdapterINS1D_15DefaultEpilogueIaSJ_SJ_NS1C_6thread17LinearCombinationIaLi1EiiLNS1H_9ScaleType4KindE0ELNS_15FloatRoundStyleE2EaEENS1_15EpilogueDefaultEEEEEvvEEEEvNT_6ParamsE)
	.align		4
        /*000c*/ 	.word	index@(__assertfail)
	.align		4
        /*0010*/ 	.word	0x00000000
	.align		4
        /*0014*/ 	.word	0xfffffffe
	.align		4
        /*0018*/ 	.word	0x00000000
	.align		4
        /*001c*/ 	.word	0xfffffffd
	.align		4
        /*0020*/ 	.word	0x00000000
	.align		4
        /*0024*/ 	.word	0xfffffffc


//--------------------- .nv.constant4             --------------------------
	.section	.nv.constant4,"a",@progbits
	.align	8
	.align		8
.nv.constant4:
        /*0000*/ 	.dword	__assertfail
	.align		8
        /*0008*/ 	.dword	__unnamed_1
	.align		8
        /*0010*/ 	.dword	_ZN40_INTERNAL_b9600194_4_k_cu_3eefda38_283614cuda3std3__45__cpo5beginE
	.align		8
        /*0018*/ 	.dword	_ZN40_INTERNAL_b9600194_4_k_cu_3eefda38_283614cuda3std3__45__cpo3endE
	.align		8
        /*0020*/ 	.dword	_ZN40_INTERNAL_b9600194_4_k_cu_3eefda38_283614cuda3std3__45__cpo6cbeginE
	.align		8
        /*0028*/ 	.dword	_ZN40_INTERNAL_b9600194_4_k_cu_3eefda38_283614cuda3std3__45__cpo4cendE
	.align		8
        /*0030*/ 	.dword	_ZN40_INTERNAL_b9600194_4_k_cu_3eefda38_283614cuda3std3__442_GLOBAL__N__b9600194_4_k_cu_3eefda38_283616ignoreE
	.align		8
        /*0038*/ 	.dword	_ZN40_INTERNAL_b9600194_4_k_cu_3eefda38_283614cuda3std3__419piecewise_constructE
	.align		8
        /*0040*/ 	.dword	_ZN40_INTERNAL_b9600194_4_k_cu_3eefda38_283614cuda3std3__48in_placeE
	.align		8
        /*0048*/ 	.dword	_ZN40_INTERNAL_b9600194_4_k_cu_3eefda38_283614cuda3std6ranges3__45__cpo4swapE
	.align		8
        /*0050*/ 	.dword	_ZN40_INTERNAL_b9600194_4_k_cu_3eefda38_283614cuda3std6ranges3__45__cpo9iter_moveE
	.align		8
        /*0058*/ 	.dword	_ZN40_INTERNAL_b9600194_4_k_cu_3eefda38_283614cute7productE
	.align		8
        /*0060*/ 	.dword	_ZN40_INTERNAL_b9600194_4_k_cu_3eefda38_283614cute1_E
	.align		8
        /*0068*/ 	.dword	$str$22
	.align		8
        /*0070*/ 	.dword	$str$23


//--------------------- .text._ZN7cutlass13device_kernelINS_4gemm6kernel13GemmUniversalIN4cute5tupleIJiiiiEEENS1_10collective13CollectiveMmaINS1_34MainloopSm90TmaGmmaWarpSpecializedILi5ENS5_IJNS4_1CILi1EEESB_SB_EEENS1_35KernelTmaWarpSpecializedCooperativeEEENS5_IJNSA_ILi256EEENSA_ILi128EEENSA_ILi32EEEEEEaNS5_IJlSB_lEEEaSJ_NS4_8TiledMMAINS4_8MMA_AtomIJNS4_4SM904GMMA27MMA_64x128x32_S32S8S8_SS_TNEEEENS4_6LayoutINS5_IJNSA_ILi2EEESB_SB_EEENS5_IJSB_NSA_ILi0EEEST_EEEEENS5_IJNS4_10UnderscoreESW_SW_EEEEENS4_13SM90_TMA_LOADENS4_14ComposedLayoutINS4_7SwizzleILi1ELi4ELi3EEENS4_18smem_ptr_flag_bitsILi8EEENSQ_INS5_IJNSA_ILi8EEESH_EEENS5_IJSH_SB_EEEEEEEvNS4_8identityESZ_S19_vS1A_EENS_8epilogue10collective6detail29Sm90TmaWarpSpecializedAdapterINS1D_15DefaultEpilogueIaSJ_SJ_NS1C_6thread17LinearCombinationIaLi1EiiLNS1H_9ScaleType4KindE0ELNS_15FloatRoundStyleE2EaEENS1_15EpilogueDefaultEEEEEvvEEEEvNT_6ParamsE --------------------------
	.section	.text._ZN7cutlass13device_kernelINS_4gemm6kernel13GemmUniversalIN4cute5tupleIJiiiiEEENS1_10collective13CollectiveMmaINS1_34MainloopSm90TmaGmmaWarpSpecializedILi5ENS5_IJNS4_1CILi1EEESB_SB_EEENS1_35KernelTmaWarpSpecializedCooperativeEEENS5_IJNSA_ILi256EEENSA_ILi128EEENSA_ILi32EEEEEEaNS5_IJlSB_lEEEaSJ_NS4_8TiledMMAINS4_8MMA_AtomIJNS4_4SM904GMMA27MMA_64x128x32_S32S8S8_SS_TNEEEENS4_6LayoutINS5_IJNSA_ILi2EEESB_SB_EEENS5_IJSB_NSA_ILi0EEEST_EEEEENS5_IJNS4_10UnderscoreESW_SW_EEEEENS4_13SM90_TMA_LOADENS4_14ComposedLayoutINS4_7SwizzleILi1ELi4ELi3EEENS4_18smem_ptr_flag_bitsILi8EEENSQ_INS5_IJNSA_ILi8EEESH_EEENS5_IJSH_SB_EEEEEEEvNS4_8identityESZ_S19_vS1A_EENS_8epilogue10collective6detail29Sm90TmaWarpSpecializedAdapterINS1D_15DefaultEpilogueIaSJ_SJ_NS1C_6thread17LinearCombinationIaLi1EiiLNS1H_9ScaleType4KindE0ELNS_15FloatRoundStyleE2EaEENS1_15EpilogueDefaultEEEEEvvEEEEvNT_6ParamsE,"ax",@progbits
	.align	128
.text._ZN7cutlass13device_kernelINS_4gemm6kernel13GemmUniversalIN4cute5tupleIJiiiiEEENS1_10collective13CollectiveMmaINS1_34MainloopSm90TmaGmmaWarpSpecializedILi5ENS5_IJNS4_1CILi1EEESB_SB_EEENS1_35KernelTmaWarpSpecializedCooperativeEEENS5_IJNSA_ILi256EEENSA_ILi128EEENSA_ILi32EEEEEEaNS5_IJlSB_lEEEaSJ_NS4_8TiledMMAINS4_8MMA_AtomIJNS4_4SM904GMMA27MMA_64x128x32_S32S8S8_SS_TNEEEENS4_6LayoutINS5_IJNSA_ILi2EEESB_SB_EEENS5_IJSB_NSA_ILi0EEEST_EEEEENS5_IJNS4_10UnderscoreESW_SW_EEEEENS4_13SM90_TMA_LOADENS4_14ComposedLayoutINS4_7SwizzleILi1ELi4ELi3EEENS4_18smem_ptr_flag_bitsILi8EEENSQ_INS5_IJNSA_ILi8EEESH_EEENS5_IJSH_SB_EEEEEEEvNS4_8identityESZ_S19_vS1A_EENS_8epilogue10collective6detail29Sm90TmaWarpSpecializedAdapterINS1D_15DefaultEpilogueIaSJ_SJ_NS1C_6thread17LinearCombinationIaLi1EiiLNS1H_9ScaleType4KindE0ELNS_15FloatRoundStyleE2EaEENS1_15EpilogueDefaultEEEEEvvEEEEvNT_6ParamsE:
        .type           _ZN7cutlass13device_kernelINS_4gemm6kernel13GemmUniversalIN4cute5tupleIJiiiiEEENS1_10collective13CollectiveMmaINS1_34MainloopSm90TmaGmmaWarpSpecializedILi5ENS5_IJNS4_1CILi1EEESB_SB_EEENS1_35KernelTmaWarpSpecializedCooperativeEEENS5_IJNSA_ILi256EEENSA_ILi128EEENSA_ILi32EEEEEEaNS5_IJlSB_lEEEaSJ_NS4_8TiledMMAINS4_8MMA_AtomIJNS4_4SM904GMMA27MMA_64x128x32_S32S8S8_SS_TNEEEENS4_6LayoutINS5_IJNSA_ILi2EEESB_SB_EEENS5_IJSB_NSA_ILi0EEEST_EEEEENS5_IJNS4_10UnderscoreESW_SW_EEEEENS4_13SM90_TMA_LOADENS4_14ComposedLayoutINS4_7SwizzleILi1ELi4ELi3EEENS4_18smem_ptr_flag_bitsILi8EEENSQ_INS5_IJNSA_ILi8EEESH_EEENS5_IJSH_SB_EEEEEEEvNS4_8identityESZ_S19_vS1A_EENS_8epilogue10collective6detail29Sm90TmaWarpSpecializedAdapterINS1D_15DefaultEpilogueIaSJ_SJ_NS1C_6thread17LinearCombinationIaLi1EiiLNS1H_9ScaleType4KindE0ELNS_15FloatRoundStyleE2EaEENS1_15EpilogueDefaultEEEEEvvEEEEvNT_6ParamsE,@function
        .size           _ZN7cutlass13device_kernelINS_4gemm6kernel13GemmUniversalIN4cute5tupleIJiiiiEEENS1_10collective13CollectiveMmaINS1_34MainloopSm90TmaGmmaWarpSpecializedILi5ENS5_IJNS4_1CILi1EEESB_SB_EEENS1_35KernelTmaWarpSpecializedCooperativeEEENS5_IJNSA_ILi256EEENSA_ILi128EEENSA_ILi32EEEEEEaNS5_IJlSB_lEEEaSJ_NS4_8TiledMMAINS4_8MMA_AtomIJNS4_4SM904GMMA27MMA_64x128x32_S32S8S8_SS_TNEEEENS4_6LayoutINS5_IJNSA_ILi2EEESB_SB_EEENS5_IJSB_NSA_ILi0EEEST_EEEEENS5_IJNS4_10UnderscoreESW_SW_EEEEENS4_13SM90_TMA_LOADENS4_14ComposedLayoutINS4_7SwizzleILi1ELi4ELi3EEENS4_18smem_ptr_flag_bitsILi8EEENSQ_INS5_IJNSA_ILi8EEESH_EEENS5_IJSH_SB_EEEEEEEvNS4_8identityESZ_S19_vS1A_EENS_8epilogue10collective6detail29Sm90TmaWarpSpecializedAdapterINS1D_15DefaultEpilogueIaSJ_SJ_NS1C_6thread17LinearCombinationIaLi1EiiLNS1H_9ScaleType4KindE0ELNS_15FloatRoundStyleE2EaEENS1_15EpilogueDefaultEEEEEvvEEEEvNT_6ParamsE,(.L_x_328 - _ZN7cutlass13device_kernelINS_4gemm6kernel13GemmUniversalIN4cute5tupleIJiiiiEEENS1_10collective13CollectiveMmaINS1_34MainloopSm90TmaGmmaWarpSpecializedILi5ENS5_IJNS4_1CILi1EEESB_SB_EEENS1_35KernelTmaWarpSpecializedCooperativeEEENS5_IJNSA_ILi256EEENSA_ILi128EEENSA_ILi32EEEEEEaNS5_IJlSB_lEEEaSJ_NS4_8TiledMMAINS4_8MMA_AtomIJNS4_4SM904GMMA27MMA_64x128x32_S32S8S8_SS_TNEEEENS4_6LayoutINS5_IJNSA_ILi2EEESB_SB_EEENS5_IJSB_NSA_ILi0EEEST_EEEEENS5_IJNS4_10UnderscoreESW_SW_EEEEENS4_13SM90_TMA_LOADENS4_14ComposedLayoutINS4_7SwizzleILi1ELi4ELi3EEENS4_18smem_ptr_flag_bitsILi8EEENSQ_INS5_IJNSA_ILi8EEESH_EEENS5_IJSH_SB_EEEEEEEvNS4_8identityESZ_S19_vS1A_EENS_8epilogue10collective6detail29Sm90TmaWarpSpecializedAdapterINS1D_15DefaultEpilogueIaSJ_SJ_NS1C_6thread17LinearCombinationIaLi1EiiLNS1H_9ScaleType4KindE0ELNS_15FloatRoundStyleE2EaEENS1_15EpilogueDefaultEEEEEvvEEEEvNT_6ParamsE)
        .other          _ZN7cutlass13device_kernelINS_4gemm6kernel13GemmUniversalIN4cute5tupleIJiiiiEEENS1_10collective13CollectiveMmaINS1_34MainloopSm90TmaGmmaWarpSpecializedILi5ENS5_IJNS4_1CILi1EEESB_SB_EEENS1_35KernelTmaWarpSpecializedCooperativeEEENS5_IJNSA_ILi256EEENSA_ILi128EEENSA_ILi32EEEEEEaNS5_IJlSB_lEEEaSJ_NS4_8TiledMMAINS4_8MMA_AtomIJNS4_4SM904GMMA27MMA_64x128x32_S32S8S8_SS_TNEEEENS4_6LayoutINS5_IJNSA_ILi2EEESB_SB_EEENS5_IJSB_NSA_ILi0EEEST_EEEEENS5_IJNS4_10UnderscoreESW_SW_EEEEENS4_13SM90_TMA_LOADENS4_14ComposedLayoutINS4_7SwizzleILi1ELi4ELi3EEENS4_18smem_ptr_flag_bitsILi8EEENSQ_INS5_IJNSA_ILi8EEESH_EEENS5_IJSH_SB_EEEEEEEvNS4_8identityESZ_S19_vS1A_EENS_8epilogue10collective6detail29Sm90TmaWarpSpecializedAdapterINS1D_15DefaultEpilogueIaSJ_SJ_NS1C_6thread17LinearCombinationIaLi1EiiLNS1H_9ScaleType4KindE0ELNS_15FloatRoundStyleE2EaEENS1_15EpilogueDefaultEEEEEvvEEEEvNT_6ParamsE,@"STO_CUDA_ENTRY STV_DEFAULT"
_ZN7cutlass13device_kernelINS_4gemm6kernel13GemmUniversalIN4cute5tupleIJiiiiEEENS1_10collective13CollectiveMmaINS1_34MainloopSm90TmaGmmaWarpSpecializedILi5ENS5_IJNS4_1CILi1EEESB_SB_EEENS1_35KernelTmaWarpSpecializedCooperativeEEENS5_IJNSA_ILi256EEENSA_ILi128EEENSA_ILi32EEEEEEaNS5_IJlSB_lEEEaSJ_NS4_8TiledMMAINS4_8MMA_AtomIJNS4_4SM904GMMA27MMA_64x128x32_S32S8S8_SS_TNEEEENS4_6LayoutINS5_IJNSA_ILi2EEESB_SB_EEENS5_IJSB_NSA_ILi0EEEST_EEEEENS5_IJNS4_10UnderscoreESW_SW_EEEEENS4_13SM90_TMA_LOADENS4_14ComposedLayoutINS4_7SwizzleILi1ELi4ELi3EEENS4_18smem_ptr_flag_bitsILi8EEENSQ_INS5_IJNSA_ILi8EEESH_EEENS5_IJSH_SB_EEEEEEEvNS4_8identityESZ_S19_vS1A_EENS_8epilogue10collective6detail29Sm90TmaWarpSpecializedAdapterINS1D_15DefaultEpilogueIaSJ_SJ_NS1C_6thread17LinearCombinationIaLi1EiiLNS1H_9ScaleType4KindE0ELNS_15FloatRoundStyleE2EaEENS1_15EpilogueDefaultEEEEEvvEEEEvNT_6ParamsE:
[----:B------:R-:W0:Y:S01]  /*0000*/  LDC R1, c[0x0][0x28] ;  /* 0x00000a00ff017b82 */ /* 0x000e220000000800 */
[----:B------:R-:W1:Y:S01]  /*0010*/  S2R R18, SR_TID.X ;  /* 0x0000000000127919 */ /* 0x000e620000002100 */
[----:B------:R-:W-:Y:S01]  /*0020*/  ELECT P0, URZ, PT ;  /* 0x00000000003f782f */ /* 0x000fe20003800000 */
[----:B------:R-:W-:Y:S01]  /*0030*/  BSSY B0, `(.L_x_0) ;  /* 0x000000f000007945 */ /* 0x000fe20003800000 */
[--C-:B-1----:R-:W-:Y:S02]  /*0040*/  SHF.R.U32.HI R0, RZ, 0x5, R18.reuse ;  /* 0x00000005ff007819 */ /* 0x102fe40000011612 */
[----:B------:R-:W-:-:S03]  /*0050*/  SHF.R.U32.HI R2, RZ, 0x7, R18 ;  /* 0x00000007ff027819 */ /* 0x000fc60000011612 */
[----:B------:R-:W1:Y:S04]  /*0060*/  SHFL.IDX PT, R5, R0, RZ, 0x1f ;  /* 0x00001fff00057589 */ /* 0x000e6800000e0000 */
[----:B------:R2:W3:Y:S01]  /*0070*/  SHFL.IDX PT, R8, R2, RZ, 0x1f ;  /* 0x00001fff02087589 */ /* 0x0004e200000e0000 */
[----:B-1----:R-:W-:-:S13]  /*0080*/  ISETP.NE.OR P0, PT, R5, RZ, !P0 ;  /* 0x000000ff0500720c */ /* 0x002fda0004705670 */
[----:B0-23--:R-:W-:Y:S05]  /*0090*/  @P0 BRA `(.L_x_1) ;  /* 0x0000000000200947 */ /* 0x00dfea0003800000 */
[----:B------:R-:W-:Y:S02]  /*00a0*/  ULDC.64 UR4, c[0x0][0x198] ;  /* 0x0000660000047ab9 */ /* 0x000fe40000000a00 */
[----:B------:R-:W-:Y:S02]  /*00b0*/  UIADD3 UR6, UP0, UR4, 0xf0, URZ ;  /* 0x000000f004067890 */ /* 0x000fe4000ff1e03f */
[----:B------:R-:W-:Y:S02]  /*00c0*/  UIADD3 UR4, UP1, UR4, 0x1f0, URZ ;  /* 0x000001f004047890 */ /* 0x000fe4000ff3e03f */
[----:B------:R-:W-:Y:S02]  /*00d0*/  UIADD3.X UR7, URZ, UR5, URZ, UP0, !UPT ;  /* 0x000000053f077290 */ /* 0x000fe400087fe43f */
[----:B------:R-:W-:-:S07]  /*00e0*/  UIADD3.X UR5, URZ, UR5, URZ, UP1, !UPT ;  /* 0x000000053f057290 */ /* 0x000fce0008ffe43f */
[----:B------:R0:W-:Y:S02]  /*00f0*/  UTMACCTL.PF [UR6] ;  /* 0x00000000060079b9 */ /* 0x0001e40008040000 */
[----:B------:R0:W-:Y:S02]  /*0100*/  UTMACCTL.PF [UR4] ;  /* 0x00000000040079b9 */ /* 0x0001e40008040000 */
[----:B0-----:R-:W-:Y:S01]  /*0110*/  NOP ;  /* 0x0000000000007918 */ /* 0x001fe20000000000 */
.L_x_1:
[----:B------:R-:W-:Y:S05]  /*0120*/  BSYNC B0 ;  /* 0x0000000000007941 */ /* 0x000fea0003800000 */
.L_x_0:
[----:B------:R-:W0:Y:S02]  /*0130*/  SHFL.IDX PT, R2, R0, RZ, 0x1f ;  /* 0x00001fff00027589 */ /* 0x000e2400000e0000 */
[----:B0-----:R-:W-:-:S13]  /*0140*/  ISETP.NE.AND P0, PT, R2, RZ, PT ;  /* 0x000000ff0200720c */ /* 0x001fda0003f05270 */
[----:B------:R-:W-:Y:S05]  /*0150*/  @P0 BRA `(.L_x_2) ;  /* 0x0000000000600947 */ /* 0x000fea0003800000 */
[----:B------:R-:W0:Y:S01]  /*0160*/  S2UR UR8, SR_CgaCtaId ;  /* 0x00000000000879c3 */ /* 0x000e220000008800 */
[----:B------:R-:W-:Y:S01]  /*0170*/  UMOV UR4, 0x400 ;  /* 0x0000040000047882 */ /* 0x000fe20000000000 */
[----:B------:R-:W-:Y:S01]  /*0180*/  UMOV UR5, 0x1 ;  /* 0x0000000100057882 */ /* 0x000fe20000000000 */
[----:B------:R-:W-:Y:S01]  /*0190*/  UMOV UR6, 0x100 ;  /* 0x0000010000067882 */ /* 0x000fe20000000000 */
[----:B------:R-:W-:Y:S01]  /*01a0*/  ELECT P0, URZ, PT ;  /* 0x00000000003f782f */ /* 0x000fe20003800000 */
[----:B------:R-:W-:-:S04]  /*01b0*/  UIADD3 UR6, -UR6, 0x100000, URZ ;  /* 0x0010000006067890 */ /* 0x000fc8000fffe13f */
[----:B------:R-:W-:Y:S02]  /*01c0*/  USHF.L.U32 UR7, UR6, 0xb, URZ ;  /* 0x0000000b06077899 */ /* 0x000fe4000800063f */
[----:B------:R-:W-:Y:S02]  /*01d0*/  USHF.L.U32 UR6, UR6, 0x1, URZ ;  /* 0x0000000106067899 */ /* 0x000fe4000800063f */
[----:B0-----:R-:W-:Y:S02]  /*01e0*/  ULEA UR8, UR8, UR4, 0x18 ;  /* 0x0000000408087291 */ /* 0x001fe4000f8ec03f */
[----:B------:R-:W-:-:S04]  /*01f0*/  UIADD3 UR4, -UR5, 0x100000, URZ ;  /* 0x0010000005047890 */ /* 0x000fc8000fffe13f */
[----:B------:R-:W-:Y:S02]  /*0200*/  USHF.L.U32 UR5, UR4, 0xb, URZ ;  /* 0x0000000b04057899 */ /* 0x000fe4000800063f */
[----:B------:R-:W-:Y:S01]  /*0210*/  USHF.L.U32 UR4, UR4, 0x1, URZ ;  /* 0x0000000104047899 */ /* 0x000fe2000800063f */
[----:B------:R-:W0:Y:S11]  /*0220*/  FENCE.VIEW.ASYNC.S ;  /* 0x00000000000073c6 */ /* 0x000e360000000000 */
[----:B0-----:R0:W1:Y:S01]  /*0230*/  SYNCS.EXCH.64 URZ, [UR8], UR4 ;  /* 0x00000004083f75b2 */ /* 0x0010620008000100 */
[----:B------:R0:W2:Y:S01]  /*0240*/  SYNCS.EXCH.64 URZ, [UR8+0x28], UR6 ;  /* 0x00002806083f75b2 */ /* 0x0000a20008000100 */
[----:B------:R0:W3:Y:S01]  /*0250*/  SYNCS.EXCH.64 URZ, [UR8+0x8], UR4 ;  /* 0x00000804083f75b2 */ /* 0x0000e20008000100 */
[----:B------:R0:W4:Y:S01]  /*0260*/  SYNCS.EXCH.64 URZ, [UR8+0x30], UR6 ;  /* 0x00003006083f75b2 */ /* 0x0001220008000100 */
[----:B------:R0:W0:Y:S01]  /*0270*/  SYNCS.EXCH.64 URZ, [UR8+0x10], UR4 ;  /* 0x00001004083f75b2 */ /* 0x0000220008000100 */
[----:B------:R0:W0:Y:S01]  /*0280*/  SYNCS.EXCH.64 URZ, [UR8+0x38], UR6 ;  /* 0x00003806083f75b2 */ /* 0x0000220008000100 */
[----:B------:R0:W0:Y:S01]  /*0290*/  SYNCS.EXCH.64 URZ, [UR8+0x18], UR4 ;  /* 0x00001804083f75b2 */ /* 0x0000220008000100 */
[----:B------:R0:W0:Y:S01]  /*02a0*/  SYNCS.EXCH.64 URZ, [UR8+0x40], UR6 ;  /* 0x00004006083f75b2 */ /* 0x0000220008000100 */
[----:B------:R0:W0:Y:S01]  /*02b0*/  SYNCS.EXCH.64 URZ, [UR8+0x20], UR4 ;  /* 0x00002004083f75b2 */ /* 0x0000220008000100 */
[----:B------:R0:W0:Y:S01]  /*02c0*/  SYNCS.EXCH.64 URZ, [UR8+0x48], UR6 ;  /* 0x00004806083f75b2 */ /* 0x0000220008000100 */
[----:B------:R-:W-:Y:S01]  /*02d0*/  NOP ;  /* 0x0000000000007918 */ /* 0x000fe20000000000 */
.L_x_2:
[----:B------:R-:W5:Y:S01]  /*02e0*/  SHFL.IDX PT, R0, R0, RZ, 0x1f ;  /* 0x00001fff00007589 */ /* 0x000f6200000e0000 */
[----:B------:R-:W-:Y:S01]  /*02f0*/  ELECT P0, URZ, PT ;  /* 0x00000000003f782f */ /* 0x000fe20003800000 */
[----:B------:R-:W1:Y:S01]  /*0300*/  LDC R2, c[0x0][0x65c] ;  /* 0x00019700ff027b82 */ /* 0x000e620000000800 */
[----:B------:R-:W-:Y:S01]  /*0310*/  SHF.R.S32.HI R6, RZ, 0x1f, R5 ;  /* 0x0000001fff067819 */ /* 0x000fe20000011405 */
[----:B------:R-:W2:Y:S01]  /*0320*/  S2R R3, SR_CTAID.Y ;  /* 0x0000000000037919 */ /* 0x000ea20000002600 */
[----:B0-----:R-:W-:Y:S01]  /*0330*/  UMOV UR4, 0x20 ;  /* 0x0000002000047882 */ /* 0x001fe20000000000 */
[----:B------:R-:W-:Y:S01]  /*0340*/  ISETP.NE.AND P2, PT, R8, RZ, PT ;  /* 0x000000ff0800720c */ /* 0x000fe20003f45270 */
[----:B------:R-:W-:Y:S01]  /*0350*/  NOP ;  /* 0x0000000000007918 */ /* 0x000fe20000000000 */
[----:B------:R-:W0:Y:S01]  /*0360*/  S2R R4, SR_CTAID.X ;  /* 0x0000000000047919 */ /* 0x000e220000002500 */
[----:B------:R-:W-:Y:S01]  /*0370*/  LEA.HI R6, R6, R5, RZ, 0x2 ;  /* 0x0000000506067211 */ /* 0x000fe200078f10ff */
[----:B------:R-:W-:Y:S01]  /*0380*/  NOP ;  /* 0x0000000000007918 */ /* 0x000fe20000000000 */
[----:B-----5:R-:W-:-:S02]  /*0390*/  ISETP.NE.OR P0, PT, R0, RZ, !P0 ;  /* 0x000000ff0000720c */ /* 0x020fc40004705670 */
[----:B-1----:R-:W-:-:S04]  /*03a0*/  ISETP.NE.AND P3, PT, R2, 0x1, PT ;  /* 0x000000010200780c */ /* 0x002fc80003f65270 */
[----:B------:R-:W-:Y:S02]  /*03b0*/  P2R R0, PR, RZ, 0x8 ;  /* 0x00000008ff007803 */ /* 0x000fe40000000000 */
[----:B------:R-:W-:-:S05]  /*03c0*/  LOP3.LUT R0, R6, 0xfffffffc, RZ, 0xc0, !PT ;  /* 0xfffffffc06007812 */ /* 0x000fca00078ec0ff */
[----:B------:R-:W-:Y:S01]  /*03d0*/  VOTEU.ALL UP0, P0 ;  /* 0x00000000003f7886 */ /* 0x000fe20000000000 */
[----:B------:R-:W-:Y:S01]  /*03e0*/  IMAD.IADD R0, R5, 0x1, -R0 ;  /* 0x0000000105007824 */ /* 0x000fe200078e0a00 */
[----:B------:R-:W0:Y:S01]  /*03f0*/  @P3 LDC R17, c[0x0][0x10] ;  /* 0x00000400ff113b82 */ /* 0x000e220000000800 */
[----:B------:R-:W-:Y:S01]  /*0400*/  VOTEU.ALL UP1, P0 ;  /* 0x00000000003f7886 */ /* 0x000fe20000020000 */
[----:B--2---:R-:W-:Y:S01]  /*0410*/  @P3 IMAD.MOV.U32 R6, RZ, RZ, R3 ;  /* 0x000000ffff063224 */ /* 0x004fe200078e0003 */
[----:B------:R-:W-:Y:S01]  /*0420*/  @!UP0 UMOV UR6, 0x400 ;  /* 0x0000040000068882 */ /* 0x000fe20000000000 */
[----:B------:R-:W-:-:S04]  /*0430*/  @!UP0 UIADD3 UR4, -UR4, 0x100000, URZ ;  /* 0x0010000004048890 */ /* 0x000fc8000fffe13f */
[----:B------:R-:W-:Y:S02]  /*0440*/  @!UP0 USHF.L.U32 UR5, UR4, 0xb, URZ ;  /* 0x0000000b04058899 */ /* 0x000fe4000800063f */
[----:B------:R-:W-:Y:S01]  /*0450*/  @!UP0 USHF.L.U32 UR4, UR4, 0x1, URZ ;  /* 0x0000000104048899 */ /* 0x000fe2000800063f */
[----:B------:R-:W-:Y:S02]  /*0460*/  @P3 IMAD.MOV.U32 R7, RZ, RZ, RZ ;  /* 0x000000ffff073224 */ /* 0x000fe400078e00ff */
[----:B------:R-:W-:Y:S01]  /*0470*/  IMAD.MOV.U32 R5, RZ, RZ, RZ ;  /* 0x000000ffff057224 */ /* 0x000fe200078e00ff */
[----:B------:R-:W1:Y:S01]  /*0480*/  @!UP0 S2UR UR7, SR_CgaCtaId ;  /* 0x00000000000789c3 */ /* 0x000e620000008800 */
[----:B------:R-:W-:-:S07]  /*0490*/  @P3 IMAD.MOV.U32 R11, RZ, RZ, RZ ;  /* 0x000000ffff0b3224 */ /* 0x000fce00078e00ff */
[----:B------:R-:W2:Y:S01]  /*04a0*/  @!P3 LDC R9, c[0x0][0xc] ;  /* 0x00000300ff09bb82 */ /* 0x000ea20000000800 */
[----:B0-----:R-:W-:-:S04]  /*04b0*/  @P3 IMAD.WIDE.U32 R16, R4, R17, R6 ;  /* 0x0000001104103225 */ /* 0x001fc800078e0006 */
[----:B------:R-:W-:Y:S01]  /*04c0*/  @P3 IMAD.IADD R17, R17, 0x1, R11 ;  /* 0x0000000111113824 */ /* 0x000fe200078e020b */
[----:B-1----:R-:W-:Y:S01]  /*04d0*/  @!UP0 ULEA UR6, UR7, UR6, 0x18 ;  /* 0x0000000607068291 */ /* 0x002fe2000f8ec03f */
[----:B------:R-:W-:Y:S01]  /*04e0*/  VOTEU.ALL UP0, P0 ;  /* 0x00000000003f7886 */ /* 0x000fe20000000000 */
[----:B------:R-:W-:-:S04]  /*04f0*/  ISETP.NE.AND P0, PT, R0, 0x3, PT ;  /* 0x000000030000780c */ /* 0x000fc80003f05270 */
[----:B------:R-:W-:Y:S01]  /*0500*/  ISETP.EQ.OR P0, PT, R0, RZ, !P0 ;  /* 0x000000ff0000720c */ /* 0x000fe20004702670 */
[----:B--2---:R-:W-:-:S03]  /*0510*/  @!P3 IMAD.WIDE.U32 R6, R9, R3, R4 ;  /* 0x000000030906b225 */ /* 0x004fc600078e0004 */
[C---:B------:R-:W-:Y:S01]  /*0520*/  ISETP.EQ.AND P0, PT, R8.reuse, RZ, P0 ;  /* 0x000000ff0800720c */ /* 0x040fe20000702270 */
[----:B------:R-:W-:Y:S01]  /*0530*/  VIADD R8, R8, 0xffffffff ;  /* 0xffffffff08087836 */ /* 0x000fe20000000000 */
[----:B------:R-:W0:Y:S02]  /*0540*/  FENCE.VIEW.ASYNC.S ;  /* 0x00000000000073c6 */ /* 0x000e240000000000 */
[----:B0-----:R0:W3:Y:S01]  /*0550*/  @!UP0 SYNCS.EXCH.64 URZ, [UR6+0x60], UR4 ;  /* 0x00006004063f85b2 */ /* 0x0010e20008000100 */
[----:B------:R-:W-:Y:S01]  /*0560*/  @!P3 IMAD.MOV.U32 R16, RZ, RZ, R6 ;  /* 0x000000ffff10b224 */ /* 0x000fe200078e0006 */
[----:B------:R-:W-:Y:S01]  /*0570*/  SEL R19, RZ, 0x1, !P0 ;  /* 0x00000001ff137807 */ /* 0x000fe20004000000 */
[----:B------:R-:W-:Y:S01]  /*0580*/  @!P3 IMAD.MOV.U32 R17, RZ, RZ, R7 ;  /* 0x000000ffff11b224 */ /* 0x000fe200078e0007 */
[----:B------:R-:W-:-:S04]  /*0590*/  ISETP.GE.U32.AND P1, PT, R8, 0x2, PT ;  /* 0x000000020800780c */ /* 0x000fc80003f26070 */
[----:B------:R-:W-:Y:S01]  /*05a0*/  SEL R19, R19, 0x2, P1 ;  /* 0x0000000213137807 */ /* 0x000fe20000800000 */
[----:B------:R0:W3:Y:S01]  /*05b0*/  @!UP1 SYNCS.EXCH.64 URZ, [UR6+0x68], UR4 ;  /* 0x00006804063f95b2 */ /* 0x0000e20008000100 */
[----:B------:R-:W-:Y:S01]  /*05c0*/  NOP ;  /* 0x0000000000007918 */ /* 0x000fe20000000000 */
[----:B---34-:R-:W-:Y:S06]  /*05d0*/  BAR.SYNC.DEFER_BLOCKING 0x0 ;  /* 0x0000000000007b1d */ /* 0x018fec0000010000 */
[----:B------:R-:W-:Y:S05]  /*05e0*/  @!P2 BRA `(.L_x_3) ;  /* 0x0000007c00f4a947 */ /* 0x000fea0003800000 */
[----:B------:R-:W-:-:S13]  /*05f0*/  ISETP.GT.U32.AND P0, PT, R8, 0x1, PT ;  /* 0x000000010800780c */ /* 0x000fda0003f04070 */
[----:B0-----:R-:W-:Y:S05]  /*0600*/  @P0 EXIT ;  /* 0x000000000000094d */ /* 0x001fea0003800000 */
[----:B------:R-:W-:Y:S01]  /*0610*/  ULDC.64 UR4, c[0x0][0x650] ;  /* 0x0001940000047ab9 */ /* 0x000fe20000000a00 */
[----:B------:R-:W-:Y:S01]  /*0620*/  PRMT R0, RZ, 0x7610, R0 ;  /* 0x00007610ff007816 */ /* 0x000fe20000000000 */
[----:B------:R-:W-:Y:S01]  /*0630*/  IMAD.MOV.U32 R152, RZ, RZ, -0x1 ;  /* 0xffffffffff987424 */ /* 0x000fe200078e00ff */
[----:B------:R-:W-:Y:S01]  /*0640*/  ISETP.GE.U32.AND P0, PT, R16, UR4, PT ;  /* 0x0000000410007c0c */ /* 0x000fe2000bf06070 */
[----:B------:R-:W-:Y:S02]  /*0650*/  IMAD.MOV.U32 R23, RZ, RZ, -0x1 ;  /* 0xffffffffff177424 */ /* 0x000fe400078e00ff */
[----:B------:R-:W-:Y:S01]  /*0660*/  IMAD.MOV.U32 R22, RZ, RZ, -0x1 ;  /* 0xffffffffff167424 */ /* 0x000fe200078e00ff */
[----:B------:R-:W-:-:S13]  /*0670*/  ISETP.GE.U32.AND.EX P0, PT, R17, UR5, PT, P0 ;  /* 0x0000000511007c0c */ /* 0x000fda000bf06100 */
[----:B------:R-:W-:Y:S05]  /*0680*/  @P0 BRA `(.L_x_4) ;  /* 0x0000000400580947 */ /* 0x000fea0003800000 */
[----:B------:R-:W0:Y:S01]  /*0690*/  LDC.64 R14, c[0x0][0x628] ;  /* 0x00018a00ff0e7b82 */ /* 0x000e220000000a00 */
[----:B------:R-:W-:Y:S02]  /*06a0*/  IMAD.MOV.U32 R6, RZ, RZ, R16 ;  /* 0x000000ffff067224 */ /* 0x000fe400078e0010 */
[----:B------:R-:W-:-:S05]  /*06b0*/  IMAD.MOV.U32 R7, RZ, RZ, R17 ;  /* 0x000000ffff077224 */ /* 0x000fca00078e0011 */
[----:B------:R-:W1:Y:S08]  /*06c0*/  LDC R0, c[0x0][0x630] ;  /* 0x00018c00ff007b82 */ /* 0x000e700000000800 */
[----:B------:R-:W2:Y:S01]  /*06d0*/  LDC.64 R20, c[0x0][0x620] ;  /* 0x00018800ff147b82 */ /* 0x000ea20000000a00 */
[----:B0-----:R-:W-:-:S04]  /*06e0*/  ISETP.NE.U32.AND P0, PT, R14, RZ, PT ;  /* 0x000000ff0e00720c */ /* 0x001fc80003f05070 */
[----:B------:R-:W-:-:S13]  /*06f0*/  ISETP.NE.AND.EX P0, PT, R15, RZ, PT, P0 ;  /* 0x000000ff0f00720c */ /* 0x000fda0003f05300 */
[----:B-12---:R-:W-:Y:S05]  /*0700*/  @!P0 BRA `(.L_x_5) ;  /* 0x0000000000288947 */ /* 0x006fea0003800000 */
[----:B------:R-:W0:Y:S02]  /*0710*/  LDC R11, c[0x0][0x634] ;  /* 0x00018d00ff0b7b82 */ /* 0x000e240000000800 */
[----:B0-----:R-:W-:-:S05]  /*0720*/  IADD3 R11, P0, R16, R11, RZ ;  /* 0x0000000b100b7210 */ /* 0x001fca0007f1e0ff */
[----:B------:R-:W-:-:S04]  /*0730*/  IMAD.X R13, RZ, RZ, R17, P0 ;  /* 0x000000ffff0d7224 */ /* 0x000fc800000e0611 */
[----:B------:R-:W-:-:S04]  /*0740*/  IMAD.WIDE.U32 R6, R13, R14, RZ ;  /* 0x0000000e0d067225 */ /* 0x000fc800078e00ff */
[----:B------:R-:W-:-:S04]  /*0750*/  IMAD.WIDE.U32 R8, P0, R11, R15, R6 ;  /* 0x0000000f0b087225 */ /* 0x000fc80007800006 */
[----:B------:R-:W-:-:S04]  /*0760*/  IMAD.WIDE.U32 R6, R11, R14, RZ ;  /* 0x0000000e0b067225 */ /* 0x000fc800078e00ff */
[----:B------:R-:W-:Y:S01]  /*0770*/  IMAD.X R11, RZ, RZ, RZ, P0 ;  /* 0x000000ffff0b7224 */ /* 0x000fe200000e06ff */
[----:B------:R-:W-:Y:S01]  /*0780*/  IADD3 RZ, P0, R7, R8, RZ ;  /* 0x0000000807ff7210 */ /* 0x000fe20007f1e0ff */
[----:B------:R-:W-:-:S04]  /*0790*/  IMAD.MOV.U32 R10, RZ, RZ, R9 ;  /* 0x000000ffff0a7224 */ /* 0x000fc800078e0009 */
[----:B------:R-:W-:-:S08]  /*07a0*/  IMAD.WIDE.U32.X R6, R13, R15, R10, P0 ;  /* 0x0000000f0d067225 */ /* 0x000fd000000e040a */
.L_x_5:
[-CC-:B------:R-:W-:Y:S01]  /*07b0*/  SHF.R.U64 R25, R6, R0.reuse, R7.reuse ;  /* 0x0000000006197219 */ /* 0x180fe20000001207 */
[----:B------:R-:W0:Y:S01]  /*07c0*/  LDC R10, c[0x0][0x618] ;  /* 0x00018600ff0a7b82 */ /* 0x000e220000000800 */
[----:B------:R-:W-:Y:S01]  /*07d0*/  SHF.R.U32.HI R5, RZ, R0, R7 ;  /* 0x00000000ff057219 */ /* 0x000fe20000011607 */
[----:B------:R-:W-:Y:S01]  /*07e0*/  ULDC UR4, c[0x0][0x150] ;  /* 0x0000540000047ab9 */ /* 0x000fe20000000800 */
[----:B------:R-:W-:Y:S02]  /*07f0*/  IADD3 R9, P0, RZ, -R25, RZ ;  /* 0x80000019ff097210 */ /* 0x000fe40007f1e0ff */
[----:B------:R-:W-:-:S03]  /*0800*/  I2FP.F32.U32 R0, R4 ;  /* 0x0000000400007245 */ /* 0x000fc60000201000 */
[----:B------:R-:W1:Y:S01]  /*0810*/  LDC.64 R26, c[0x0][0x640] ;  /* 0x00019000ff1a7b82 */ /* 0x000e620000000a00 */
[----:B------:R-:W-:Y:S02]  /*0820*/  IMAD.X R11, RZ, RZ, ~R5, P0 ;  /* 0x000000ffff0b7224 */ /* 0x000fe400000e0e05 */
[----:B------:R-:W-:Y:S01]  /*0830*/  FMUL R0, R0, UR4 ;  /* 0x0000000400007c20 */ /* 0x000fe20008400000 */
[----:B------:R-:W-:Y:S01]  /*0840*/  IMAD.WIDE.U32 R6, R9, R20, R16 ;  /* 0x0000001409067225 */ /* 0x000fe200078e0010 */
[----:B------:R-:W-:-:S03]  /*0850*/  ULDC UR4, c[0x0][0x154] ;  /* 0x0000550000047ab9 */ /* 0x000fc60000000800 */
[----:B------:R-:W-:Y:S01]  /*0860*/  IMAD R8, R11, R20, RZ ;  /* 0x000000140b087224 */ /* 0x000fe200078e02ff */
[----:B------:R-:W2:Y:S01]  /*0870*/  LDC R5, c[0x0][0x144] ;  /* 0x00005100ff057b82 */ /* 0x000ea20000000800 */
[----:B------:R-:W3:Y:S02]  /*0880*/  F2I.U32.TRUNC.NTZ R0, R0 ;  /* 0x0000000000007305 */ /* 0x000ee4000020f000 */
[----:B------:R-:W-:-:S04]  /*0890*/  IMAD R9, R9, R21, R8 ;  /* 0x0000001509097224 */ /* 0x000fc800078e0208 */
[----:B------:R-:W-:Y:S01]  /*08a0*/  IMAD.IADD R7, R7, 0x1, R9 ;  /* 0x0000000107077824 */ /* 0x000fe200078e0209 */
[----:B------:R-:W4:Y:S01]  /*08b0*/  LDC R12, c[0x0][0x608] ;  /* 0x00018200ff0c7b82 */ /* 0x000f220000000800 */
[----:B------:R-:W-:-:S03]  /*08c0*/  IMAD.MOV.U32 R9, RZ, RZ, -0x1 ;  /* 0xffffffffff097424 */ /* 0x000fc600078e00ff */
[-CC-:B0-----:R-:W-:Y:S02]  /*08d0*/  SHF.R.U64 R20, R6, R10.reuse, R7.reuse ;  /* 0x0000000a06147219 */ /* 0x181fe40000001207 */
[----:B------:R-:W-:Y:S02]  /*08e0*/  I2FP.F32.U32 R6, R3 ;  /* 0x0000000300067245 */ /* 0x000fe40000201000 */
[----:B------:R-:W0:Y:S01]  /*08f0*/  LDC R24, c[0x0][0x658] ;  /* 0x00019600ff187b82 */ /* 0x000e220000000800 */
[----:B-1----:R-:W-:Y:S01]  /*0900*/  ISETP.NE.U32.AND P0, PT, R26, RZ, PT ;  /* 0x000000ff1a00720c */ /* 0x002fe20003f05070 */
[----:B---3--:R-:W-:Y:S01]  /*0910*/  IMAD.MOV R8, RZ, RZ, -R0 ;  /* 0x000000ffff087224 */ /* 0x008fe200078e0a00 */
[----:B------:R-:W-:Y:S01]  /*0920*/  SHF.R.U32.HI R7, RZ, R10, R7 ;  /* 0x0000000aff077219 */ /* 0x000fe20000011607 */
[----:B------:R-:W-:Y:S01]  /*0930*/  FMUL R6, R6, UR4 ;  /* 0x0000000406067c20 */ /* 0x000fe20008400000 */
[----:B------:R-:W-:-:S03]  /*0940*/  ISETP.NE.AND.EX P0, PT, R27, RZ, PT, P0 ;  /* 0x000000ff1b00720c */ /* 0x000fc60003f05300 */
[----:B------:R-:W1:Y:S01]  /*0950*/  LDC R14, c[0x0][0x148] ;  /* 0x00005200ff0e7b82 */ /* 0x000e620000000800 */
[----:B--2---:R-:W-:-:S07]  /*0960*/  IMAD R0, R5, R8, R4 ;  /* 0x0000000805007224 */ /* 0x004fce00078e0204 */
[----:B------:R-:W2:Y:S01]  /*0970*/  LDC R22, c[0x0][0x600] ;  /* 0x00018000ff167b82 */ /* 0x000ea20000000800 */
[-CC-:B----4-:R-:W-:Y:S02]  /*0980*/  SHF.R.U64 R28, R20, R12.reuse, R7.reuse ;  /* 0x0000000c141c7219 */ /* 0x190fe40000001207 */
[----:B------:R-:W-:Y:S01]  /*0990*/  SHF.R.U32.HI R5, RZ, R12, R7 ;  /* 0x0000000cff057219 */ /* 0x000fe20000011607 */
[----:B------:R-:W-:Y:S01]  /*09a0*/  IMAD.MOV.U32 R7, RZ, RZ, 0x1 ;  /* 0x00000001ff077424 */ /* 0x000fe200078e00ff */
[----:B------:R3:W4:Y:S03]  /*09b0*/  F2I.U32.TRUNC.NTZ R12, R6 ;  /* 0x00000006000c7305 */ /* 0x000726000020f000 */
[----:B------:R-:W1:Y:S01]  /*09c0*/  LDC R15, c[0x0][0x648] ;  /* 0x00019200ff0f7b82 */ /* 0x000e620000000800 */
[-C--:B0-----:R-:W-:Y:S02]  /*09d0*/  SHF.L.U32 R4, R9, R24.reuse, RZ ;  /* 0x0000001809047219 */ /* 0x081fe400000006ff */
[----:B------:R-:W-:-:S02]  /*09e0*/  SHF.R.U64 R30, R28, R24, R5 ;  /* 0x000000181c1e7219 */ /* 0x000fc40000001205 */
[----:B------:R-:W-:Y:S02]  /*09f0*/  LOP3.LUT R11, RZ, R4, RZ, 0x33, !PT ;  /* 0x00000004ff0b7212 */ /* 0x000fe400078e33ff */
[-C--:B------:R-:W-:Y:S01]  /*0a00*/  SHF.R.U32.HI R5, RZ, R24.reuse, R5 ;  /* 0x00000018ff057219 */ /* 0x080fe20000011605 */
[----:B------:R-:W0:Y:S01]  /*0a10*/  LDC R21, c[0x0][0x638] ;  /* 0x00018e00ff157b82 */ /* 0x000e220000000800 */
[----:B------:R-:W-:Y:S01]  /*0a20*/  SHF.L.U32 R10, R7, R24, RZ ;  /* 0x00000018070a7219 */ /* 0x000fe200000006ff */
[----:B------:R-:W-:-:S06]  /*0a30*/  IMAD.MOV.U32 R4, RZ, RZ, R30 ;  /* 0x000000ffff047224 */ /* 0x000fcc00078e001e */
[----:B------:R-:W0:Y:S01]  /*0a40*/  LDC R152, c[0x0][0x610] ;  /* 0x00018400ff987b82 */ /* 0x000e220000000800 */
[----:B---34-:R-:W-:Y:S05]  /*0a50*/  @!P0 BRA `(.L_x_6) ;  /* 0x0000000000288947 */ /* 0x018fea0003800000 */
[----:B------:R-:W3:Y:S02]  /*0a60*/  LDC R9, c[0x0][0x64c] ;  /* 0x00019300ff097b82 */ /* 0x000ee40000000800 */
[----:B---3--:R-:W-:-:S05]  /*0a70*/  IADD3 R9, P0, R30, R9, RZ ;  /* 0x000000091e097210 */ /* 0x008fca0007f1e0ff */
        /* <DEDUP_REMOVED lines=8> */
.L_x_6:
[----:B-1----:R-:W-:Y:S01]  /*0b00*/  SHF.R.U64 R4, R4, R15, R5 ;  /* 0x0000000f04047219 */ /* 0x002fe20000001205 */
[----:B--2---:R-:W-:Y:S01]  /*0b10*/  VIADD R5, R22, 0xffffffff ;  /* 0xffffffff16057836 */ /* 0x004fe20000000000 */
[----:B------:R-:W-:Y:S01]  /*0b20*/  LOP3.LUT R11, R28, R11, RZ, 0xc0, !PT ;  /* 0x0000000b1c0b7212 */ /* 0x000fe200078ec0ff */
[----:B------:R-:W-:Y:S02]  /*0b30*/  IMAD.MOV R12, RZ, RZ, -R12 ;  /* 0x000000ffff0c7224 */ /* 0x000fe400078e0a0c */
[----:B------:R-:W-:Y:S01]  /*0b40*/  IMAD.MOV R6, RZ, RZ, -R4 ;  /* 0x000000ffff067224 */ /* 0x000fe200078e0a04 */
[----:B------:R-:W-:Y:S01]  /*0b50*/  LOP3.LUT R5, R20, R5, RZ, 0xc0, !PT ;  /* 0x0000000514057212 */ /* 0x000fe200078ec0ff */
[----:B------:R-:W-:Y:S02]  /*0b60*/  @P3 IMAD R0, R14, R12, R3 ;  /* 0x0000000c0e003224 */ /* 0x000fe400078e0203 */
[----:B------:R-:W-:Y:S02]  /*0b70*/  IMAD R11, R10, R4, R11 ;  /* 0x000000040a0b7224 */ /* 0x000fe400078e020b */
[----:B0-----:R-:W-:-:S02]  /*0b80*/  IMAD R3, R6, R21, R30 ;  /* 0x0000001506037224 */ /* 0x001fc400078e021e */
[----:B------:R-:W-:Y:S02]  /*0b90*/  IMAD R152, R11, R152, R0 ;  /* 0x000000980b987224 */ /* 0x000fe400078e0200 */
[----:B------:R-:W-:Y:S02]  /*0ba0*/  IMAD R3, R3, R22, R5 ;  /* 0x0000001603037224 */ /* 0x000fe400078e0205 */
[----:B------:R-:W-:Y:S02]  /*0bb0*/  IMAD.MOV.U32 R0, RZ, RZ, 0x1 ;  /* 0x00000001ff007424 */ /* 0x000fe400078e00ff */
[----:B------:R-:W-:Y:S01]  /*0bc0*/  IMAD.MOV.U32 R22, RZ, RZ, R25 ;  /* 0x000000ffff167224 */ /* 0x000fe200078e0019 */
[----:B------:R-:W-:Y:S02]  /*0bd0*/  SEL R23, R3, R152, !P3 ;  /* 0x0000009803177207 */ /* 0x000fe40005800000 */
[----:B------:R-:W-:-:S07]  /*0be0*/  SEL R152, R152, R3, !P3 ;  /* 0x0000000398987207 */ /* 0x000fce0005800000 */
.L_x_4:
[----:B------:R-:W-:-:S08]  /*0bf0*/  NOP ;  /* 0x0000000000007918 */ /* 0x000fd00000000000 */
[----:B------:R-:W0:Y:S02]  /*0c00*/  USETMAXREG.TRY_ALLOC.CTAPOOL UP0, 0xe8 ;  /* 0x000000e8000079c8 */ /* 0x000e240008000600 */
[----:B0-----:R-:W-:-:S13]  /*0c10*/  PLOP3.LUT P0, PT, PT, PT, UP0, 0x80, 0x0 ;  /* 0x000000000000781c */ /* 0x001fda0003f0f008 */
[----:B------:R-:W-:Y:S05]  /*0c20*/  @!P0 BRA `(.L_x_4) ;  /* 0xfffffffc00f08947 */ /* 0x000fea000383ffff */
[----:B------:R-:W-:Y:S01]  /*0c30*/  ULDC.64 UR4, c[0x0][0x598] ;  /* 0x0001660000047ab9 */ /* 0x000fe20000000a00 */
[----:B------:R-:W-:Y:S01]  /*0c40*/  ULDC.64 UR36, c[0x0][0x208] ;  /* 0x0000820000247ab9 */ /* 0x000fe20000000a00 */
[----:B------:R-:W-:-:S04]  /*0c50*/  ISETP.NE.U32.AND P0, PT, RZ, UR4, PT ;  /* 0x00000004ff007c0c */ /* 0x000fc8000bf05070 */
[----:B------:R-:W-:-:S13]  /*0c60*/  ISETP.NE.AND.EX P0, PT, RZ, UR5, PT, P0 ;  /* 0x00000005ff007c0c */ /* 0x000fda000bf05300 */
[----:B------:R-:W-:Y:S05]  /*0c70*/  @!P0 BRA `(.L_x_7) ;  /* 0x00000000001c8947 */ /* 0x000fea0003800000 */
[----:B------:R-:W0:Y:S02]  /*0c80*/  LDC.64 R4, c[0x0][0x598] ;  /* 0x00016600ff047b82 */ /* 0x000e240000000a00 */
[----:B0-----:R-:W2:Y:S02]  /*0c90*/  LDG.E.64 R4, desc[UR36][R4.64] ;  /* 0x0000002404047981 */ /* 0x001ea4000c1e1b00 */
[----:B--2---:R-:W-:-:S04]  /*0ca0*/  ISETP.NE.U32.AND P0, PT, R4, RZ, PT ;  /* 0x000000ff0400720c */ /* 0x004fc80003f05070 */
[----:B------:R-:W-:-:S13]  /*0cb0*/  ISETP.NE.AND.EX P0, PT, R5, RZ, PT, P0 ;  /* 0x000000ff0500720c */ /* 0x000fda0003f05300 */
[----:B------:R-:W-:Y:S05]  /*0cc0*/  @!P0 BRA `(.L_x_7) ;  /* 0x0000000000088947 */ /* 0x000fea0003800000 */
[----:B------:R0:W5:Y:S01]  /*0cd0*/  LD.E R153, desc[UR36][R4.64] ;  /* 0x0000002404997980 */ /* 0x000162000c101900 */
[----:B------:R-:W-:Y:S05]  /*0ce0*/  BRA `(.L_x_8) ;  /* 0x0000000000247947 */ /* 0x000fea0003800000 */
.L_x_7:
[----:B------:R-:W-:Y:S02]  /*0cf0*/  ULDC.64 UR4, c[0x0][0x588] ;  /* 0x0001620000047ab9 */ /* 0x000fe40000000a00 */
[----:B------:R-:W-:-:S04]  /*0d00*/  ISETP.NE.U32.AND P0, PT, RZ, UR4, PT ;  /* 0x00000004ff007c0c */ /* 0x000fc8000bf05070 */
[----:B------:R-:W-:-:S13]  /*0d10*/  ISETP.NE.AND.EX P0, PT, RZ, UR5, PT, P0 ;  /* 0x00000005ff007c0c */ /* 0x000fda000bf05300 */
[----:B------:R-:W-:Y:S05]  /*0d20*/  @!P0 BRA `(.L_x_9) ;  /* 0x00000000000c8947 */ /* 0x000fea0003800000 */
[----:B------:R-:W0:Y:S02]  /*0d30*/  LDC.64 R4, c[0x0][0x588] ;  /* 0x00016200ff047b82 */ /* 0x000e240000000a00 */
[----:B0-----:R1:W5:Y:S01]  /*0d40*/  LDG.E R153, desc[UR36][R4.64] ;  /* 0x0000002404997981 */ /* 0x001362000c1e1900 */
[----:B------:R-:W-:Y:S05]  /*0d50*/  BRA `(.L_x_8) ;  /* 0x0000000000087947 */ /* 0x000fea0003800000 */
.L_x_9:
[----:B------:R-:W-:Y:S02]  /*0d60*/  ULDC UR4, c[0x0][0x580] ;  /* 0x0001600000047ab9 */ /* 0x000fe40000000800 */
[----:B------:R-:W-:-:S07]  /*0d70*/  IMAD.U32 R153, RZ, RZ, UR4 ;  /* 0x00000004ff997e24 */ /* 0x000fce000f8e00ff */
.L_x_8:
[----:B------:R-:W-:Y:S02]  /*0d80*/  ULDC.64 UR4, c[0x0][0x5a0] ;  /* 0x0001680000047ab9 */ /* 0x000fe40000000a00 */
[----:B------:R-:W-:-:S04]  /*0d90*/  ISETP.NE.U32.AND P0, PT, RZ, UR4, PT ;  /* 0x00000004ff007c0c */ /* 0x000fc8000bf05070 */
[----:B------:R-:W-:-:S13]  /*0da0*/  ISETP.NE.AND.EX P0, PT, RZ, UR5, PT, P0 ;  /* 0x00000005ff007c0c */ /* 0x000fda000bf05300 */
[----:B------:R-:W-:Y:S05]  /*0db0*/  @!P0 BRA `(.L_x_10) ;  /* 0x00000000001c8947 */ /* 0x000fea0003800000 */
[----:B01----:R-:W0:Y:S02]  /*0dc0*/  LDC.64 R4, c[0x0][0x5a0] ;  /* 0x00016800ff047b82 */ /* 0x003e240000000a00 */
[----:B0-----:R-:W2:Y:S02]  /*0dd0*/  LDG.E.64 R4, desc[UR36][R4.64] ;  /* 0x0000002404047981 */ /* 0x001ea4000c1e1b00 */
[----:B--2---:R-:W-:-:S04]  /*0de0*/  ISETP.NE.U32.AND P0, PT, R4, RZ, PT ;  /* 0x000000ff0400720c */ /* 0x004fc80003f05070 */
[----:B------:R-:W-:-:S13]  /*0df0*/  ISETP.NE.AND.EX P0, PT, R5, RZ, PT, P0 ;  /* 0x000000ff0500720c */ /* 0x000fda0003f05300 */
[----:B------:R-:W-:Y:S05]  /*0e00*/  @!P0 BRA `(.L_x_10) ;  /* 0x0000000000088947 */ /* 0x000fea0003800000 */
[----:B------:R0:W5:Y:S01]  /*0e10*/  LD.E R154, desc[UR36][R4.64] ;  /* 0x00000024049a7980 */ /* 0x000162000c101900 */
[----:B------:R-:W-:Y:S05]  /*0e20*/  BRA `(.L_x_11) ;  /* 0x0000000000247947 */ /* 0x000fea0003800000 */
.L_x_10:
[----:B------:R-:W-:Y:S02]  /*0e30*/  ULDC.64 UR4, c[0x0][0x590] ;  /* 0x0001640000047ab9 */ /* 0x000fe40000000a00 */
[----:B------:R-:W-:-:S04]  /*0e40*/  ISETP.NE.U32.AND P0, PT, RZ, UR4, PT ;  /* 0x00000004ff007c0c */ /* 0x000fc8000bf05070 */
[----:B------:R-:W-:-:S13]  /*0e50*/  ISETP.NE.AND.EX P0, PT, RZ, UR5, PT, P0 ;  /* 0x00000005ff007c0c */ /* 0x000fda000bf05300 */
[----:B------:R-:W-:Y:S05]  /*0e60*/  @!P0 BRA `(.L_x_12) ;  /* 0x00000000000c8947 */ /* 0x000fea0003800000 */
[----:B------:R-:W2:Y:S02]  /*0e70*/  LDC.64 R154, c[0x0][0x590] ;  /* 0x00016400ff9a7b82 */ /* 0x000ea40000000a00 */
[----:B--2---:R2:W5:Y:S01]  /*0e80*/  LDG.E R154, desc[UR36][R154.64] ;  /* 0x000000249a9a7981 */ /* 0x004562000c1e1900 */
[----:B------:R-:W-:Y:S05]  /*0e90*/  BRA `(.L_x_11) ;  /* 0x0000000000087947 */ /* 0x000fea0003800000 */
.L_x_12:
[----:B------:R-:W-:Y:S02]  /*0ea0*/  ULDC UR4, c[0x0][0x584] ;  /* 0x0001610000047ab9 */ /* 0x000fe40000000800 */
[----:B------:R-:W-:-:S07]  /*0eb0*/  IMAD.U32 R154, RZ, RZ, UR4 ;  /* 0x00000004ff9a7e24 */ /* 0x000fce000f8e00ff */
.L_x_11:
[----:B------:R-:W-:-:S13]  /*0ec0*/  LOP3.LUT P0, RZ, R0, 0xff, RZ, 0xc0, !PT ;  /* 0x000000ff00ff7812 */ /* 0x000fda000780c0ff */
[----:B------:R-:W-:Y:S05]  /*0ed0*/  @!P0 EXIT ;  /* 0x000000000000894d */ /* 0x000fea0003800000 */
[----:B------:R-:W-:Y:S01]  /*0ee0*/  ULDC UR4, c[0x0][0x28c] ;  /* 0x0000a30000047ab9 */ /* 0x000fe20000000800 */
[----:B------:R-:W-:Y:S01]  /*0ef0*/  UMOV UR38, URZ ;  /* 0x0000003f00267c82 */ /* 0x000fe20008000000 */
[----:B------:R-:W-:Y:S01]  /*0f00*/  UIADD3 UR4, UR4, 0x1f, URZ ;  /* 0x0000001f04047890 */ /* 0x000fe2000fffe03f */
[----:B------:R-:W-:-:S03]  /*0f10*/  UMOV UR39, URZ ;  /* 0x0000003f00277c82 */ /* 0x000fc60008000000 */
[----:B------:R-:W-:-:S04]  /*0f20*/  USHF.R.S32.HI UR5, URZ, 0x1f, UR4 ;  /* 0x0000001f3f057899 */ /* 0x000fc80008011404 */
[----:B------:R-:W-:-:S04]  /*0f30*/  ULEA.HI UR5, UR5, UR4, URZ, 0x5 ;  /* 0x0000000405057291 */ /* 0x000fc8000f8f283f */
[----:B------:R-:W-:-:S12]  /*0f40*/  USHF.R.S32.HI UR40, URZ, 0x5, UR5 ;  /* 0x000000053f287899 */ /* 0x000fd80008011405 */
.L_x_290:
[----:B------:R-:W-:Y:S01]  /*0f50*/  LOP3.LUT R0, R18, 0x80, RZ, 0xc0, !PT ;  /* 0x0000008012007812 */ /* 0x000fe200078ec0ff */
[----:B------:R-:W3:Y:S01]  /*0f60*/  S2UR UR7, SR_CgaCtaId ;  /* 0x00000000000779c3 */ /* 0x000ee20000008800 */
[----:B------:R-:W-:Y:S02]  /*0f70*/  UMOV UR6, 0x400 ;  /* 0x0000040000067882 */ /* 0x000fe40000000000 */
[----:B------:R-:W-:-:S06]  /*0f80*/  SHF.R.U32.HI R0, RZ, 0x7, R0 ;  /* 0x00000007ff007819 */ /* 0x000fcc0000011600 */
[----:B----4-:R-:W4:Y:S01]  /*0f90*/  SHFL.IDX PT, R0, R0, RZ, 0x1f ;  /* 0x00001fff00007589 */ /* 0x010f2200000e0000 */
[----:B---3--:R-:W-:Y:S01]  /*0fa0*/  ULEA UR6, UR7, UR6, 0x18 ;  /* 0x0000000607067291 */ /* 0x008fe2000f8ec03f */
[----:B----4-:R-:W-:-:S13]  /*0fb0*/  R2UR UR4, R0 ;  /* 0x00000000000472ca */ /* 0x010fda00000e0000 */
[----:B------:R-:W-:-:S04]  /*0fc0*/  ULEA.HI UR5, UR4, UR4, URZ, 0x1 ;  /* 0x0000000404057291 */ /* 0x000fc8000f8f083f */
[----:B------:R-:W-:-:S04]  /*0fd0*/  ULOP3.LUT UR5, UR5, 0x1ffffe, URZ, 0xc0, !UPT ;  /* 0x001ffffe05057892 */ /* 0x000fc8000f8ec03f */
[----:B------:R-:W-:-:S03]  /*0fe0*/  UIADD3 UR5, UR4, -UR5, URZ ;  /* 0x8000000504057290 */ /* 0x000fc6000fffe03f */
[----:B------:R-:W-:Y:S01]  /*0ff0*/  ULDC UR4, c[0x0][0x28c] ;  /* 0x0000a30000047ab9 */ /* 0x000fe20000000800 */
[----:B------:R-:W-:Y:S01]  /*1000*/  ULEA UR5, UR5, UR6, 0xb ;  /* 0x0000000605057291 */ /* 0x000fe2000f8e583f */
[----:B------:R-:W-:-:S03]  /*1010*/  ISETP.LT.AND P0, PT, RZ, UR4, PT ;  /* 0x00000004ff007c0c */ /* 0x000fc6000bf01270 */
[----:B------:R-:W-:-:S04]  /*1020*/  UIADD3 UR5, UR5, 0x100, URZ ;  /* 0x0000010005057890 */ /* 0x000fc8000fffe03f */
[----:B------:R-:W-:-:S04]  /*1030*/  USHF.R.U32.HI UR5, URZ, 0x4, UR5 ;  /* 0x000000043f057899 */ /* 0x000fc80008011605 */
[----:B------:R-:W-:-:S04]  /*1040*/  ULOP3.LUT UR5, UR5, 0x3fff, URZ, 0xc0, !UPT ;  /* 0x00003fff05057892 */ /* 0x000fc8000f8ec03f */
[----:B------:R-:W-:Y:S01]  /*1050*/  ULOP3.LUT UR41, UR5, 0x10000, URZ, 0xfc, !UPT ;  /* 0x0001000005297892 */ /* 0x000fe2000f8efc3f */
[----:B01----:R-:W-:Y:S11]  /*1060*/  @P0 BRA `(.L_x_13) ;  /* 0x0000000000400947 */ /* 0x003ff60003800000 */
[----:B------:R-:W-:Y:S01]  /*1070*/  MOV R0, 0x0 ;  /* 0x0000000000007802 */ /* 0x000fe20000000f00 */
[----:B------:R-:W-:Y:S01]  /*1080*/  ULDC.64 UR4, c[0x4][0x68] ;  /* 0x01001a0000047ab9 */ /* 0x000fe20000000a00 */
[----:B------:R-:W-:Y:S01]  /*1090*/  ULDC.64 UR6, c[0x4][0x8] ;  /* 0x0100020000067ab9 */ /* 0x000fe20000000a00 */
[----:B01----:R-:W-:Y:S01]  /*10a0*/  IMAD.U32 R4, RZ, RZ, UR4 ;  /* 0x00000004ff047e24 */ /* 0x003fe2000f8e00ff */
[----:B------:R0:W1:Y:S01]  /*10b0*/  LDC.64 R14, c[0x4][R0] ;  /* 0x01000000000e7b82 */ /* 0x0000620000000a00 */
[----:B------:R-:W-:Y:S01]  /*10c0*/  IMAD.U32 R5, RZ, RZ, UR5 ;  /* 0x00000005ff057e24 */ /* 0x000fe2000f8e00ff */
[----:B------:R-:W-:Y:S01]  /*10d0*/  ULDC.64 UR4, c[0x4][0x70] ;  /* 0x01001c0000047ab9 */ /* 0x000fe20000000a00 */
[----:B------:R-:W-:Y:S02]  /*10e0*/  IMAD.U32 R10, RZ, RZ, UR6 ;  /* 0x00000006ff0a7e24 */ /* 0x000fe4000f8e00ff */
[----:B------:R-:W-:Y:S02]  /*10f0*/  IMAD.U32 R6, RZ, RZ, UR4 ;  /* 0x00000004ff067e24 */ /* 0x000fe4000f8e00ff */
[----:B------:R-:W-:-:S02]  /*1100*/  IMAD.U32 R7, RZ, RZ, UR5 ;  /* 0x00000005ff077e24 */ /* 0x000fc4000f8e00ff */
[----:B------:R-:W-:Y:S02]  /*1110*/  IMAD.U32 R11, RZ, RZ, UR7 ;  /* 0x00000007ff0b7e24 */ /* 0x000fe4000f8e00ff */
[----:B------:R-:W-:Y:S02]  /*1120*/  IMAD.MOV.U32 R8, RZ, RZ, 0x1e1 ;  /* 0x000001e1ff087424 */ /* 0x000fe400078e00ff */
[----:B------:R-:W-:Y:S02]  /*1130*/  IMAD.MOV.U32 R12, RZ, RZ, 0x1 ;  /* 0x00000001ff0c7424 */ /* 0x000fe400078e00ff */
[----:B0-----:R-:W-:-:S07]  /*1140*/  IMAD.MOV.U32 R13, RZ, RZ, RZ ;  /* 0x000000ffff0d7224 */ /* 0x001fce00078e00ff */
[----:B------:R-:W-:-:S07]  /*1150*/  LEPC R20, `(.L_x_13) ;  /* 0x000000001014794e */ /* 0x000fce0000000000 */
[----:B-12--5:R-:W-:Y:S05]  /*1160*/  CALL.ABS.NOINC R14 ;  /* 0x000000000e007343 */ /* 0x026fea0003c00000 */
.L_x_13:
[----:B------:R-:W-:-:S04]  /*1170*/  LOP3.LUT R0, R19, 0x1, RZ, 0xfc, !PT ;  /* 0x0000000113007812 */ /* 0x000fc800078efcff */
[----:B------:R-:W-:-:S13]  /*1180*/  ISETP.NE.AND P0, PT, R0, 0x3, PT ;  /* 0x000000030000780c */ /* 0x000fda0003f05270 */
[----:B------:R-:W-:Y:S05]  /*1190*/  @!P0 BRA `(.L_x_14) ;  /* 0x0000000000048947 */ /* 0x000fea0003800000 */
[----:B------:R-:W-:Y:S01]  /*11a0*/  BPT.TRAP 0x1 ;  /* 0x000000040000795c */ /* 0x000fe20000300000 */
.L_x_14:
[----:B------:R-:W3:Y:S01]  /*11b0*/  S2UR UR5, SR_CgaCtaId ;  /* 0x00000000000579c3 */ /* 0x000ee20000008800 */
[----:B------:R-:W-:Y:S01]  /*11c0*/  UMOV UR4, 0x400 ;  /* 0x0000040000047882 */ /* 0x000fe20000000000 */
[----:B------:R-:W-:Y:S02]  /*11d0*/  IMAD.U32 R0, RZ, RZ, UR38 ;  /* 0x00000026ff007e24 */ /* 0x000fe4000f8e00ff */
[----:B------:R-:W-:-:S03]  /*11e0*/  IMAD.U32 R3, RZ, RZ, UR39 ;  /* 0x00000027ff037e24 */ /* 0x000fc6000f8e00ff */
[----:B------:R-:W-:Y:S01]  /*11f0*/  SHF.L.U32 R0, R0, 0x1f, RZ ;  /* 0x0000001f00007819 */ /* 0x000fe200000006ff */
[----:B---3--:R-:W-:-:S06]  /*1200*/  ULEA UR4, UR5, UR4, 0x18 ;  /* 0x0000000405047291 */ /* 0x008fcc000f8ec03f */
[----:B------:R-:W-:-:S04]  /*1210*/  IMAD.U32 R6, RZ, RZ, UR4 ;  /* 0x00000004ff067e24 */ /* 0x000fc8000f8e00ff */
[----:B------:R-:W-:-:S04]  /*1220*/  IMAD R3, R3, 0x8, R6 ;  /* 0x0000000803037824 */ /* 0x000fc800078e0206 */
[----:B------:R3:W4:Y:S01]  /*1230*/  SYNCS.PHASECHK.TRANS64.TRYWAIT P1, [R3+URZ], R0 ;  /* 0x00000000030075a7 */ /* 0x000722000802017f */
[----:B------:R-:W-:Y:S05]  /*1240*/  @!P0 BRA `(.L_x_15) ;  /* 0x0000000000048947 */ /* 0x000fea0003800000 */
[----:B------:R-:W-:Y:S01]  /*1250*/  BPT.TRAP 0x1 ;  /* 0x000000040000795c */ /* 0x000fe20000300000 */
.L_x_15:
[----:B----4-:R-:W-:Y:S05]  /*1260*/  @P1 BRA `(.L_x_16) ;  /* 0x0000000000081947 */ /* 0x010fea0003800000 */
[----:B------:R-:W4:Y:S02]  /*1270*/  SYNCS.PHASECHK.TRANS64.TRYWAIT P1, [R3+URZ], R0 ;  /* 0x00000000030075a7 */ /* 0x000f24000802017f */
[----:B----4-:R-:W-:Y:S05]  /*1280*/  @!P1 BRA `(.L_x_17) ;  /* 0x00000088007c9947 */ /* 0x010fea0003800000 */
.L_x_16:
[----:B------:R-:W-:-:S04]  /*1290*/  UISETP.LT.AND UP0, UPT, UR40, 0x1, UPT ;  /* 0x000000012800788c */ /* 0x000fc8000bf01270 */
[----:B------:R-:W-:-:S06]  /*12a0*/  USEL UR4, UR40, 0x1, UP0 ;  /* 0x0000000128047887 */ /* 0x000fcc0008000000 */
[----:B---34-:R-:W-:Y:S01]  /*12b0*/  IMAD.U32 R0, RZ, RZ, UR4 ;  /* 0x00000004ff007e24 */ /* 0x018fe2000f8e00ff */
[----:B------:R-:W-:Y:S05]  /*12c0*/  WARPSYNC.ALL ;  /* 0x0000000000007948 */ /* 0x000fea0003800000 */
[----:B------:R-:W-:-:S04]  /*12d0*/  IADD3 R0, -R0, UR40, RZ ;  /* 0x0000002800007c10 */ /* 0x000fc8000fffe1ff */
[----:B------:R-:W-:Y:S02]  /*12e0*/  ISETP.GE.AND P1, PT, R0, 0x1, PT ;  /* 0x000000010000780c */ /* 0x000fe40003f26270 */
[----:B------:R-:W-:Y:S01]  /*12f0*/  R2UR UR4, R6 ;  /* 0x00000000060472ca */ /* 0x000fe200000e0000 */
[----:B------:R-:W-:Y:S01]  /*1300*/  WARPGROUP.ARRIVE ;  /* 0x00000000000079c5 */ /* 0x000fe20000000000 */
[----:B------:R-:W-:Y:S01]  /*1310*/  UMOV UR5, 0xc0000010 ;  /* 0xc000001000057882 */ /* 0x000fe20000000000 */
[----:B------:R-:W-:-:S10]  /*1320*/  UMOV UR7, 0xc0000010 ;  /* 0xc000001000077882 */ /* 0x000fd40000000000 */
[----:B------:R-:W-:-:S04]  /*1330*/  UIADD3 UR4, UR4, 0xa100, URZ ;  /* 0x0000a10004047890 */ /* 0x000fc8000fffe03f */
[----:B------:R-:W-:-:S04]  /*1340*/  USHF.R.U32.HI UR4, URZ, 0x4, UR4 ;  /* 0x000000043f047899 */ /* 0x000fc80008011604 */
[----:B------:R-:W-:-:S04]  /*1350*/  ULOP3.LUT UR4, UR4, 0x3fff, URZ, 0xc0, !UPT ;  /* 0x00003fff04047892 */ /* 0x000fc8000f8ec03f */
[----:B------:R-:W-:Y:S02]  /*1360*/  ULOP3.LUT UR9, UR4, 0x10000, URZ, 0xfc, !UPT ;  /* 0x0001000004097892 */ /* 0x000fe4000f8efc3f */
[----:B------:R-:W-:Y:S02]  /*1370*/  ULEA UR4, UR39, UR41, 0x9 ;  /* 0x0000002927047291 */ /* 0x000fe4000f8e483f */
[----:B------:R-:W-:-:S09]  /*1380*/  ULEA UR6, UR39, UR9, 0x8 ;  /* 0x0000000927067291 */ /* 0x000fd2000f8e403f */
[----:B------:R-:W-:Y:S01]  /*1390*/  IGMMA.64x128x32.S8.S8 R88, gdesc[UR4], RZ, !UPT, gsb0 ;  /* 0x03600000045879f1 */ /* 0x000fe2000c0410ff */
[----:B------:R-:W-:Y:S01]  /*13a0*/  UIADD3 UR4, UR4, 0x100, URZ ;  /* 0x0000010004047890 */ /* 0x000fe2000fffe03f */
[----:B------:R-:W-:Y:S01]  /*13b0*/  UMOV UR5, 0xc0000010 ;  /* 0xc000001000057882 */ /* 0x000fe20000000000 */
[----:B------:R-:W-:Y:S02]  /*13c0*/  WARPGROUP.DEPBAR.LE gsb0, 0x0 ;  /* 0x00008000000079c5 */ /* 0x000fe40000010000 */
[----:B------:R-:W-:-:S06]  /*13d0*/  WARPGROUP.ARRIVE ;  /* 0x00000000000079c5 */ /* 0x000fcc0000000000 */
[----:B------:R-:W-:Y:S03]  /*13e0*/  IGMMA.64x128x32.S8.S8 R24, gdesc[UR4], RZ, !UPT, gsb0 ;  /* 0x03600000041879f1 */ /* 0x000fe6000c0410ff */
[----:B------:R-:W-:Y:S02]  /*13f0*/  WARPGROUP.DEPBAR.LE gsb0, 0x0 ;  /* 0x00008000000079c5 */ /* 0x000fe40000010000 */
[----:B------:R-:W-:Y:S05]  /*1400*/  @!P1 BRA `(.L_x_18) ;  /* 0x0000000000d89947 */ /* 0x000fea0003800000 */
[----:B------:R-:W-:Y:S02]  /*1410*/  UIADD3 UR4, UR39, 0x1, URZ ;  /* 0x0000000127047890 */ /* 0x000fe4000fffe03f */
[----:B------:R-:W-:Y:S02]  /*1420*/  IMAD.U32 R3, RZ, RZ, UR39 ;  /* 0x00000027ff037e24 */ /* 0x000fe4000f8e00ff */
[----:B------:R-:W-:-:S04]  /*1430*/  UISETP.NE.AND UP0, UPT, UR4, 0x5, UPT ;  /* 0x000000050400788c */ /* 0x000fc8000bf05270 */
[----:B------:R-:W-:Y:S02]  /*1440*/  USEL UR5, URZ, 0x1, UP0 ;  /* 0x000000013f057887 */ /* 0x000fe40008000000 */
[----:B------:R-:W-:Y:S02]  /*1450*/  USEL UR8, UR4, URZ, UP0 ;  /* 0x0000003f04087287 */ /* 0x000fe40008000000 */
[----:B------:R-:W-:-:S06]  /*1460*/  ULOP3.LUT UR5, UR38, UR5, URZ, 0x3c, !UPT ;  /* 0x0000000526057292 */ /* 0x000fcc000f8e3c3f */
[----:B------:R-:W-:-:S07]  /*1470*/  IMAD.U32 R7, RZ, RZ, UR5 ;  /* 0x00000005ff077e24 */ /* 0x000fce000f8e00ff */
.L_x_25:
[----:B------:R-:W-:Y:S05]  /*1480*/  @!P0 BRA `(.L_x_19) ;  /* 0x0000000000048947 */ /* 0x000fea0003800000 */
[----:B------:R-:W-:Y:S01]  /*1490*/  BPT.TRAP 0x1 ;  /* 0x000000040000795c */ /* 0x000fe20000300000 */
.L_x_19:
[----:B------:R-:W3:Y:S01]  /*14a0*/  S2UR UR5, SR_CgaCtaId ;  /* 0x00000000000579c3 */ /* 0x000ee20000008800 */
[----:B------:R-:W-:Y:S01]  /*14b0*/  UMOV UR4, 0x400 ;  /* 0x0000040000047882 */ /* 0x000fe20000000000 */
[----:B01----:R-:W-:Y:S01]  /*14c0*/  IMAD.U32 R5, RZ, RZ, UR8 ;  /* 0x00000008ff057e24 */ /* 0x003fe2000f8e00ff */
[----:B------:R-:W-:Y:S01]  /*14d0*/  SHF.L.U32 R4, R7, 0x1f, RZ ;  /* 0x0000001f07047819 */ /* 0x000fe200000006ff */
[----:B---3--:R-:W-:-:S06]  /*14e0*/  ULEA UR4, UR5, UR4, 0x18 ;  /* 0x0000000405047291 */ /* 0x008fcc000f8ec03f */
[----:B------:R-:W-:-:S04]  /*14f0*/  IMAD.U32 R6, RZ, RZ, UR4 ;  /* 0x00000004ff067e24 */ /* 0x000fc8000f8e00ff */
[----:B------:R-:W-:-:S04]  /*1500*/  IMAD R5, R5, 0x8, R6 ;  /* 0x0000000805057824 */ /* 0x000fc800078e0206 */
[----:B------:R0:W1:Y:S01]  /*1510*/  SYNCS.PHASECHK.TRANS64.TRYWAIT P1, [R5+URZ], R4 ;  /* 0x00000004050075a7 */ /* 0x000062000802017f */
[----:B------:R-:W-:Y:S05]  /*1520*/  @!P0 BRA `(.L_x_20) ;  /* 0x0000000000048947 */ /* 0x000fea0003800000 */
[----:B------:R-:W-:Y:S01]  /*1530*/  BPT.TRAP 0x1 ;  /* 0x000000040000795c */ /* 0x000fe20000300000 */
.L_x_20:
[----:B-1----:R-:W-:Y:S05]  /*1540*/  @P1 BRA `(.L_x_21) ;  /* 0x0000000000081947 */ /* 0x002fea0003800000 */
[----:B------:R-:W1:Y:S02]  /*1550*/  SYNCS.PHASECHK.TRANS64.TRYWAIT P1, [R5+URZ], R4 ;  /* 0x00000004050075a7 */ /* 0x000e64000802017f */
[----:B-1----:R-:W-:Y:S05]  /*1560*/  @!P1 BRA `(.L_x_22) ;  /* 0x0000008400d89947 */ /* 0x002fea0003800000 */
.L_x_21:
[----:B------:R-:W-:Y:S01]  /*1570*/  ULEA UR4, UR8, UR41, 0x9 ;  /* 0x0000002908047291 */ /* 0x000fe2000f8e483f */
[----:B------:R-:W-:Y:S01]  /*1580*/  WARPGROUP.ARRIVE ;  /* 0x00000000000079c5 */ /* 0x000fe20000000000 */
[----:B------:R-:W-:Y:S01]  /*1590*/  ULEA UR6, UR8, UR9, 0x8 ;  /* 0x0000000908067291 */ /* 0x000fe2000f8e403f */
[----:B------:R-:W-:Y:S01]  /*15a0*/  UMOV UR5, 0xc0000010 ;  /* 0xc000001000057882 */ /* 0x000fe20000000000 */
[----:B------:R-:W-:-:S07]  /*15b0*/  UMOV UR7, 0xc0000010 ;  /* 0xc000001000077882 */ /* 0x000fce0000000000 */
[----:B------:R-:W-:Y:S01]  /*15c0*/  IGMMA.64x128x32.S8.S8 R88, gdesc[UR4], R88, gsb0 ;  /* 0x03600000045879f1 */ /* 0x000fe20008041058 */
[----:B------:R-:W-:Y:S01]  /*15d0*/  UIADD3 UR4, UR4, 0x100, URZ ;  /* 0x0000010004047890 */ /* 0x000fe2000fffe03f */
[----:B------:R-:W-:Y:S01]  /*15e0*/  UMOV UR5, 0xc0000010 ;  /* 0xc000001000057882 */ /* 0x000fe20000000000 */
[----:B------:R-:W-:Y:S02]  /*15f0*/  WARPGROUP.DEPBAR.LE gsb0, 0x0 ;  /* 0x00008000000079c5 */ /* 0x000fe40000010000 */
[----:B------:R-:W-:-:S06]  /*1600*/  WARPGROUP.ARRIVE ;  /* 0x00000000000079c5 */ /* 0x000fcc0000000000 */
[----:B------:R-:W-:Y:S03]  /*1610*/  IGMMA.64x128x32.S8.S8 R24, gdesc[UR4], R24, gsb0 ;  /* 0x03600000041879f1 */ /* 0x000fe60008041018 */
[----:B------:R-:W-:Y:S02]  /*1620*/  WARPGROUP.DEPBAR.LE gsb0, 0x0 ;  /* 0x00008000000079c5 */ /* 0x000fe40000010000 */
[----:B------:R-:W-:Y:S05]  /*1630*/  @!P0 BRA `(.L_x_23) ;  /* 0x0000000000048947 */ /* 0x000fea0003800000 */
[----:B------:R-:W-:Y:S01]  /*1640*/  BPT.TRAP 0x1 ;  /* 0x000000040000795c */ /* 0x000fe20000300000 */
.L_x_23:
[----:B01----:R-:W-:Y:S01]  /*1650*/  IMAD R4, R3, 0x8, R6 ;  /* 0x0000000803047824 */ /* 0x003fe200078e0206 */
[----:B------:R-:W-:-:S03]  /*1660*/  ISETP.GT.U32.AND P1, PT, R19, 0x1, PT ;  /* 0x000000011300780c */ /* 0x000fc60003f24070 */
[----:B------:R-:W-:-:S05]  /*1670*/  VIADD R4, R4, 0x28 ;  /* 0x0000002804047836 */ /* 0x000fca0000000000 */
[----:B------:R-:W-:-:S04]  /*1680*/  PRMT R4, RZ, 0x654, R4 ;  /* 0x00000654ff047816 */ /* 0x000fc80000000004 */
[----:B------:R0:W-:Y:S01]  /*1690*/  SYNCS.ARRIVE.TRANS64.RED.A1T0 RZ, [R4+URZ], RZ ;  /* 0x000000ff04ff79a7 */ /* 0x0001e2000810043f */
[----:B------:R-:W-:Y:S05]  /*16a0*/  @P1 BRA `(.L_x_24) ;  /* 0x0000000000041947 */ /* 0x000fea0003800000 */
[----:B------:R-:W-:Y:S01]  /*16b0*/  BPT.TRAP 0x1 ;  /* 0x000000040000795c */ /* 0x000fe20000300000 */
.L_x_24:
[----:B------:R-:W-:Y:S01]  /*16c0*/  UIADD3 UR8, UR8, 0x1, URZ ;  /* 0x0000000108087890 */ /* 0x000fe2000fffe03f */
[C---:B------:R-:W-:Y:S01]  /*16d0*/  ISETP.GT.AND P2, PT, R0.reuse, 0x1, PT ;  /* 0x000000010000780c */ /* 0x040fe20003f44270 */
[----:B------:R-:W-:Y:S02]  /*16e0*/  VIADD R3, R3, 0x1 ;  /* 0x0000000103037836 */ /* 0x000fe40000000000 */
[----:B------:R-:W-:Y:S01]  /*16f0*/  UISETP.NE.AND UP0, UPT, UR8, 0x5, UPT ;  /* 0x000000050800788c */ /* 0x000fe2000bf05270 */
[----:B------:R-:W-:Y:S02]  /*1700*/  VIADD R0, R0, 0xffffffff ;  /* 0xffffffff00007836 */ /* 0x000fe40000000000 */
[C---:B------:R-:W-:Y:S01]  /*1710*/  ISETP.NE.AND P1, PT, R3.reuse, 0x5, PT ;  /* 0x000000050300780c */ /* 0x040fe20003f25270 */
[----:B------:R-:W-:Y:S02]  /*1720*/  USEL UR4, URZ, 0x1, UP0 ;  /* 0x000000013f047887 */ /* 0x000fe40008000000 */
[----:B------:R-:W-:Y:S01]  /*1730*/  USEL UR8, UR8, URZ, UP0 ;  /* 0x0000003f08087287 */ /* 0x000fe20008000000 */
[----:B------:R-:W-:-:S03]  /*1740*/  SEL R3, R3, RZ, P1 ;  /* 0x000000ff03037207 */ /* 0x000fc60000800000 */
[----:B------:R-:W-:Y:S01]  /*1750*/  LOP3.LUT R7, R7, UR4, RZ, 0x3c, !PT ;  /* 0x0000000407077c12 */ /* 0x000fe2000f8e3cff */
[----:B------:R-:W-:Y:S07]  /*1760*/  @P2 BRA `(.L_x_25) ;  /* 0xfffffffc00442947 */ /* 0x000fee000383ffff */
.L_x_18:
[----:B------:R-:W3:Y:S02]  /*1770*/  LDC R0, c[0x0][0x28c] ;  /* 0x0000a300ff007b82 */ /* 0x000ee40000000800 */
[----:B---3--:R-:W-:-:S13]  /*1780*/  ISETP.GE.AND P1, PT, R0, 0x1, PT ;  /* 0x000000010000780c */ /* 0x008fda0003f26270 */
[----:B------:R-:W-:Y:S05]  /*1790*/  @!P1 BRA `(.L_x_26) ;  /* 0x0000000000409947 */ /* 0x000fea0003800000 */
[----:B------:R-:W-:Y:S05]  /*17a0*/  @!P0 BRA `(.L_x_27) ;  /* 0x0000000000048947 */ /* 0x000fea0003800000 */
[----:B------:R-:W-:Y:S01]  /*17b0*/  BPT.TRAP 0x1 ;  /* 0x000000040000795c */ /* 0x000fe20000300000 */
.L_x_27:
[----:B------:R-:W-:Y:S01]  /*17c0*/  UISETP.LT.AND UP0, UPT, UR40, 0x1, UPT ;  /* 0x000000012800788c */ /* 0x000fe2000bf01270 */
[----:B------:R-:W-:-:S03]  /*17d0*/  ISETP.GT.U32.AND P0, PT, R19, 0x1, PT ;  /* 0x000000011300780c */ /* 0x000fc60003f04070 */
[----:B------:R-:W-:-:S04]  /*17e0*/  USEL UR6, UR40, 0x1, UP0 ;  /* 0x0000000128067887 */ /* 0x000fc80008000000 */
[----:B------:R-:W-:-:S04]  /*17f0*/  UIADD3 UR6, UR39, UR40, -UR6 ;  /* 0x0000002827067290 */ /* 0x000fc8000fffe806 */
[----:B------:R-:W-:-:S04]  /*1800*/  UIMAD.WIDE.U32 UR4, UR6, -0x33333333, URZ ;  /* 0xcccccccd060478a5 */ /* 0x000fc8000f8e003f */
[----:B------:R-:W-:-:S04]  /*1810*/  USHF.R.U32.HI UR4, URZ, 0x2, UR5 ;  /* 0x000000023f047899 */ /* 0x000fc80008011605 */
[----:B------:R-:W-:-:S06]  /*1820*/  UIMAD UR6, UR4, -0x5, UR6 ;  /* 0xfffffffb040678a4 */ /* 0x000fcc000f8e0206 */
[----:B------:R-:W-:-:S04]  /*1830*/  IMAD.U32 R3, RZ, RZ, UR6 ;  /* 0x00000006ff037e24 */ /* 0x000fc8000f8e00ff */
[----:B------:R-:W-:-:S04]  /*1840*/  IMAD R0, R3, 0x8, R6 ;  /* 0x0000000803007824 */ /* 0x000fc800078e0206 */
[----:B------:R-:W-:-:S05]  /*1850*/  VIADD R0, R0, 0x28 ;  /* 0x0000002800007836 */ /* 0x000fca0000000000 */
[----:B------:R-:W-:-:S04]  /*1860*/  PRMT R0, RZ, 0x654, R0 ;  /* 0x00000654ff007816 */ /* 0x000fc80000000000 */
[----:B------:R3:W-:Y:S01]  /*1870*/  SYNCS.ARRIVE.TRANS64.RED.A1T0 RZ, [R0+URZ], RZ ;  /* 0x000000ff00ff79a7 */ /* 0x0007e2000810043f */
[----:B------:R-:W-:Y:S05]  /*1880*/  @P0 BRA `(.L_x_26) ;  /* 0x0000000000040947 */ /* 0x000fea0003800000 */
[----:B------:R-:W-:Y:S01]  /*1890*/  BPT.TRAP 0x1 ;  /* 0x000000040000795c */ /* 0x000fe20000300000 */
.L_x_26:
[----:B------:R-:W4:Y:S01]  /*18a0*/  LDC R6, c[0x0][0x288] ;  /* 0x0000a200ff067b82 */ /* 0x000f220000000800 */
[--C-:B---3--:R-:W-:Y:S01]  /*18b0*/  SHF.R.U32.HI R0, RZ, 0x2, R18.reuse ;  /* 0x00000002ff007819 */ /* 0x108fe20000011612 */
[----:B------:R-:W-:Y:S01]  /*18c0*/  IMAD.SHL.U32 R23, R23, 0x80, RZ ;  /* 0x0000008017177824 */ /* 0x000fe200078e00ff */
[----:B01----:R-:W-:Y:S01]  /*18d0*/  SHF.R.U32.HI R5, RZ, 0x7, R18 ;  /* 0x00000007ff057819 */ /* 0x003fe20000011612 */
[----:B------:R-:W-:Y:S01]  /*18e0*/  UIADD3 UR39, UR40, UR39, URZ ;  /* 0x0000002728277290 */ /* 0x000fe2000fffe03f */
[----:B------:R-:W-:Y:S01]  /*18f0*/  LOP3.LUT R3, R0, 0x7, RZ, 0xc0, !PT ;  /* 0x0000000700037812 */ /* 0x000fe200078ec0ff */
[C---:B------:R-:W-:Y:S01]  /*1900*/  IMAD.SHL.U32 R14, R18.reuse, 0x2, RZ ;  /* 0x00000002120e7824 */ /* 0x040fe200078e00ff */
[----:B------:R-:W-:Y:S01]  /*1910*/  LOP3.LUT R0, R5, 0x1, RZ, 0xc0, !PT ;  /* 0x0000000105007812 */ /* 0x000fe200078ec0ff */
[----:B------:R-:W-:Y:S01]  /*1920*/  UISETP.GT.U32.AND UP0, UPT, UR39, 0x4, UPT ;  /* 0x000000042700788c */ /* 0x000fe2000bf04070 */
[----:B------:R-:W-:Y:S01]  /*1930*/  LOP3.LUT R4, R18, 0x60, RZ, 0xc0, !PT ;  /* 0x0000006012047812 */ /* 0x000fe200078ec0ff */
[----:B------:R-:W-:Y:S01]  /*1940*/  ULDC UR7, c[0x0][0x284] ;  /* 0x0000a10000077ab9 */ /* 0x000fe20000000800 */
[----:B------:R-:W-:Y:S01]  /*1950*/  UISETP.GE.U32.AND UP1, UPT, UR40, 0x5, UPT ;  /* 0x000000052800788c */ /* 0x000fe2000bf26070 */
[----:B------:R-:W-:Y:S01]  /*1960*/  IMAD.SHL.U32 R10, R0, 0x40, RZ ;  /* 0x00000040000a7824 */ /* 0x000fe200078e00ff */
[----:B------:R-:W-:Y:S01]  /*1970*/  SHF.R.U32.HI R8, RZ, 0x1, R4 ;  /* 0x00000001ff087819 */ /* 0x000fe20000011604 */
[----:B------:R-:W-:Y:S01]  /*1980*/  UISETP.LT.U32.AND UP0, UPT, UR40, 0x5, UP0 ;  /* 0x000000052800788c */ /* 0x000fe20008701070 */
[----:B------:R-:W-:Y:S01]  /*1990*/  SHF.R.S32.HI R160, RZ, 0x1f, R22 ;  /* 0x0000001fffa07819 */ /* 0x000fe20000011416 */
[----:B------:R-:W-:Y:S01]  /*19a0*/  ULDC.64 UR8, c[0x0][0x5d0] ;  /* 0x0001740000087ab9 */ /* 0x000fe20000000a00 */
[--C-:B------:R-:W-:Y:S01]  /*19b0*/  IADD3 R5, RZ, -R8, -R3.reuse ;  /* 0x80000008ff057210 */ /* 0x100fe20007ffe803 */
[----:B------:R-:W-:Y:S01]  /*19c0*/  UIMAD.WIDE.U32 UR4, UR39, -0x33333333, URZ ;  /* 0xcccccccd270478a5 */ /* 0x000fe2000f8e003f */
[----:B------:R-:W-:Y:S01]  /*19d0*/  LOP3.LUT R165, R10, 0x40, R3, 0xe2, !PT ;  /* 0x000000400aa57812 */ /* 0x000fe200078ee203 */
[----:B------:R-:W-:Y:S01]  /*19e0*/  IMAD.SHL.U32 R3, R152, 0x100, RZ ;  /* 0x0000010098037824 */ /* 0x000fe200078e00ff */
[C---:B------:R-:W-:Y:S01]  /*19f0*/  LOP3.LUT R14, R23.reuse, 0x6, R14, 0xf8, !PT ;  /* 0x00000006170e7812 */ /* 0x040fe200078ef80e */
[----:B------:R-:W-:Y:S01]  /*1a00*/  USEL UR6, URZ, 0x1, !UP0 ;  /* 0x000000013f067887 */ /* 0x000fe2000c000000 */
[----:B------:R-:W-:Y:S01]  /*1a10*/  LOP3.LUT R4, R18, 0x3, RZ, 0xc0, !PT ;  /* 0x0000000312047812 */ /* 0x000fe200078ec0ff */
[----:B------:R-:W-:Y:S01]  /*1a20*/  IMAD R7, R160, UR8, RZ ;  /* 0x00000008a0077c24 */ /* 0x000fe2000f8e02ff */
[----:B----4-:R-:W-:Y:S01]  /*1a30*/  ISETP.GE.AND P0, PT, R23, R6, PT ;  /* 0x000000061700720c */ /* 0x010fe20003f06270 */
[----:B------:R-:W-:Y:S01]  /*1a40*/  IMAD R0, R0, -0x40, R5 ;  /* 0xffffffc000007824 */ /* 0x000fe200078e0205 */
[----:B------:R-:W-:Y:S01]  /*1a50*/  SHF.R.S32.HI R15, RZ, 0x1f, R14 ;  /* 0x0000001fff0f7819 */ /* 0x000fe2000001140e */
[----:B------:R-:W-:Y:S01]  /*1a60*/  USHF.R.U32.HI UR4, URZ, 0x2, UR5 ;  /* 0x000000023f047899 */ /* 0x000fe20008011605 */
[C---:B------:R-:W-:Y:S01]  /*1a70*/  ISETP.GE.OR P0, PT, R3.reuse, UR7, P0 ;  /* 0x0000000703007c0c */ /* 0x040fe20008706670 */
[----:B------:R-:W-:Y:S01]  /*1a80*/  ULOP3.LUT UR38, UR38, UR6, URZ, 0x3c, !UPT ;  /* 0x0000000626267292 */ /* 0x000fe2000f8e3c3f */
[----:B------:R-:W-:Y:S01]  /*1a90*/  IMAD R10, R4, -0x2, R6 ;  /* 0xfffffffe040a7824 */ /* 0x000fe200078e0206 */
[----:B------:R-:W-:Y:S01]  /*1aa0*/  UIMAD UR39, UR4, -0x5, UR39 ;  /* 0xfffffffb042778a4 */ /* 0x000fe2000f8e0227 */
[----:B------:R-:W-:Y:S01]  /*1ab0*/  IMAD.WIDE R4, R152, 0x100, RZ ;  /* 0x0000010098047825 */ /* 0x000fe200078e02ff */
[----:B------:R-:W-:Y:S01]  /*1ac0*/  @UP1 ULOP3.LUT UR38, UR38, 0x1, UR4, 0x78, !UPT ;  /* 0x0000000126261892 */ /* 0x000fe2000f8e7804 */
[----:B------:R-:W-:-:S02]  /*1ad0*/  IADD3 R0, -R3, UR7, R0 ;  /* 0x0000000703007c10 */ /* 0x000fc4000fffe100 */
[----:B------:R-:W-:Y:S01]  /*1ae0*/  IMAD R9, R22, UR9, R7 ;  /* 0x0000000916097c24 */ /* 0x000fe2000f8e0207 */
[----:B------:R-:W-:Y:S01]  /*1af0*/  LOP3.LUT R165, R4, R165, R8, 0xfe, !PT ;  /* 0x000000a504a57212 */ /* 0x000fe200078efe08 */
[----:B------:R-:W-:-:S04]  /*1b00*/  IMAD.WIDE.U32 R6, R22, UR8, R14 ;  /* 0x0000000816067c25 */ /* 0x000fc8000f8e000e */
[----:B------:R-:W-:Y:S02]  /*1b10*/  IMAD.IADD R7, R7, 0x1, R9 ;  /* 0x0000000107077824 */ /* 0x000fe400078e0209 */
[----:B------:R-:W-:Y:S02]  /*1b20*/  IMAD.IADD R3, R10, 0x1, -R23 ;  /* 0x000000010a037824 */ /* 0x000fe400078e0a17 */
[----:B------:R-:W-:Y:S01]  /*1b30*/  IMAD.MOV.U32 R152, RZ, RZ, -0x1 ;  /* 0xffffffffff987424 */ /* 0x000fe200078e00ff */
[----:B------:R-:W-:Y:S06]  /*1b40*/  @P0 BRA `(.L_x_28) ;  /* 0x0000006000f40947 */ /* 0x000fec0003800000 */
[----:B------:R-:W0:Y:S01]  /*1b50*/  LDC.64 R20, c[0x0][0x5c8] ;  /* 0x00017200ff147b82 */ /* 0x000e220000000a00 */
[----:B------:R-:W-:Y:S01]  /*1b60*/  ULDC.64 UR4, c[0x0][0x5c0] ;  /* 0x0001700000047ab9 */ /* 0x000fe20000000a00 */
[----:B------:R-:W-:Y:S01]  /*1b70*/  BSSY B0, `(.L_x_28) ;  /* 0x000063a000007945 */ /* 0x000fe20003800000 */
[-C--:B0-----:R-:W-:Y:S01]  /*1b80*/  IMAD R8, R5, R20.reuse, RZ ;  /* 0x0000001405087224 */ /* 0x081fe200078e02ff */
[----:B------:R-:W-:Y:S01]  /*1b90*/  SHF.L.U64.HI R13, R20, 0x3, R21 ;  /* 0x00000003140d7819 */ /* 0x000fe20000010215 */
[----:B------:R-:W-:-:S04]  /*1ba0*/  IMAD.WIDE.U32 R6, R165, R20, R6 ;  /* 0x00000014a5067225 */ /* 0x000fc800078e0006 */
[----:B------:R-:W-:Y:S01]  /*1bb0*/  IMAD R9, R165, R21, R8 ;  /* 0x00000015a5097224 */ /* 0x000fe200078e0208 */
[----:B------:R-:W-:Y:S01]  /*1bc0*/  IADD3 R158, P0, R6, UR4, RZ ;  /* 0x00000004069e7c10 */ /* 0x000fe2000ff1e0ff */
[C---:B------:R-:W-:Y:S02]  /*1bd0*/  IMAD.SHL.U32 R11, R20.reuse, 0x8, RZ ;  /* 0x00000008140b7824 */ /* 0x040fe400078e00ff */
[----:B------:R-:W-:Y:S01]  /*1be0*/  IMAD.IADD R9, R7, 0x1, R9 ;  /* 0x0000000107097824 */ /* 0x000fe200078e0209 */
[-C--:B------:R-:W-:Y:S02]  /*1bf0*/  LEA R6, P2, R20, R158.reuse, 0x7 ;  /* 0x0000009e14067211 */ /* 0x080fe400078438ff */
[----:B------:R-:W-:Y:S02]  /*1c00*/  IADD3 R8, P1, R11, R158, RZ ;  /* 0x0000009e0b087210 */ /* 0x000fe40007f3e0ff */
[----:B------:R-:W-:Y:S02]  /*1c10*/  IADD3.X R159, R9, UR5, RZ, P0, !PT ;  /* 0x00000005099f7c10 */ /* 0x000fe400087fe4ff */
[----:B-----5:R-:W-:-:S02]  /*1c20*/  ISETP.NE.AND P0, PT, R154, RZ, PT ;  /* 0x000000ff9a00720c */ /* 0x020fc40003f05270 */
[----:B------:R-:W-:Y:S01]  /*1c30*/  LEA.HI.X R7, R20, R159, R21, 0x7, P2 ;  /* 0x0000009f14077211 */ /* 0x000fe200010f3c15 */
[----:B------:R-:W-:Y:S01]  /*1c40*/  IMAD.X R9, R13, 0x1, R159, P1 ;  /* 0x000000010d097824 */ /* 0x000fe200008e069f */
[----:B------:R-:W-:-:S05]  /*1c50*/  IADD3 R10, P2, R11, R6, RZ ;  /* 0x000000060b0a7210 */ /* 0x000fca0007f5e0ff */
[----:B------:R-:W-:-:S04]  /*1c60*/  IMAD.X R11, R13, 0x1, R7, P2 ;  /* 0x000000010d0b7824 */ /* 0x000fc800010e0607 */
[----:B------:R-:W-:Y:S05]  /*1c70*/  @!P0 BRA `(.L_x_29) ;  /* 0x0000004800948947 */ /* 0x000fea0003800000 */
[----:B------:R-:W0:Y:S01]  /*1c80*/  LDC.64 R156, c[0x0][0x5b0] ;  /* 0x00016c00ff9c7b82 */ /* 0x000e220000000a00 */
[----:B------:R-:W-:Y:S01]  /*1c90*/  ULDC.64 UR4, c[0x0][0x5b8] ;  /* 0x00016e0000047ab9 */ /* 0x000fe20000000a00 */
[----:B------:R-:W-:Y:S01]  /*1ca0*/  ISETP.GE.AND P0, PT, R0, 0x1, PT ;  /* 0x000000010000780c */ /* 0x000fe20003f06270 */
[----:B------:R-:W-:Y:S01]  /*1cb0*/  IMAD R21, R160, UR4, RZ ;  /* 0x00000004a0157c24 */ /* 0x000fe2000f8e02ff */
[----:B------:R-:W-:Y:S01]  /*1cc0*/  BSSY B1, `(.L_x_30) ;  /* 0x0000010000017945 */ /* 0x000fe20003800000 */
[C---:B------:R-:W-:Y:S01]  /*1cd0*/  IMAD.WIDE.U32 R14, R22.reuse, UR4, R14 ;  /* 0x00000004160e7c25 */ /* 0x040fe2000f8e000e */
[----:B------:R-:W-:Y:S02]  /*1ce0*/  ISETP.LT.OR P3, PT, R3, 0x1, !P0 ;  /* 0x000000010300780c */ /* 0x000fe40004761670 */
[----:B------:R-:W1:Y:S01]  /*1cf0*/  LDC.64 R12, c[0x0][0x5a8] ;  /* 0x00016a00ff0c7b82 */ /* 0x000e620000000a00 */
[----:B------:R-:W-:Y:S02]  /*1d00*/  IMAD R21, R22, UR5, R21 ;  /* 0x0000000516157c24 */ /* 0x000fe4000f8e0215 */
[----:B------:R-:W-:-:S02]  /*1d10*/  IMAD.MOV.U32 R20, RZ, RZ, R14 ;  /* 0x000000ffff147224 */ /* 0x000fc400078e000e */
[----:B------:R-:W-:Y:S02]  /*1d20*/  IMAD.IADD R21, R15, 0x1, R21 ;  /* 0x000000010f157824 */ /* 0x000fe400078e0215 */
[-C--:B0-----:R-:W-:Y:S01]  /*1d30*/  IMAD R160, R5, R156.reuse, RZ ;  /* 0x0000009c05a07224 */ /* 0x081fe200078e02ff */
[----:B------:R-:W-:Y:S01]  /*1d40*/  SHF.L.U64.HI R161, R156, 0x3, R157 ;  /* 0x000000039ca17819 */ /* 0x000fe2000001029d */
[----:B------:R-:W-:-:S04]  /*1d50*/  IMAD.WIDE.U32 R22, R165, R156, R20 ;  /* 0x0000009ca5167225 */ /* 0x000fc800078e0014 */
[----:B------:R-:W-:Y:S01]  /*1d60*/  IMAD R169, R165, R157, R160 ;  /* 0x0000009da5a97224 */ /* 0x000fe200078e02a0 */
[----:B-1----:R-:W-:Y:S01]  /*1d70*/  IADD3 R22, P1, R22, R12, RZ ;  /* 0x0000000c16167210 */ /* 0x002fe20007f3e0ff */
[----:B------:R-:W-:-:S03]  /*1d80*/  IMAD.SHL.U32 R160, R156, 0x8, RZ ;  /* 0x000000089ca07824 */ /* 0x000fc600078e00ff */
[----:B------:R-:W-:Y:S01]  /*1d90*/  IADD3.X R23, R13, R23, R169, P1, !PT ;  /* 0x000000170d177210 */ /* 0x000fe20000ffe4a9 */
[----:B------:R-:W-:Y:S08]  /*1da0*/  @P3 BRA `(.L_x_31) ;  /* 0x0000000000043947 */ /* 0x000ff00003800000 */
[----:B--2---:R0:W5:Y:S02]  /*1db0*/  LDG.E.U8 R155, desc[UR36][R22.64] ;  /* 0x00000024169b7981 */ /* 0x004164000c1e1100 */
.L_x_31:
[----:B------:R-:W-:Y:S05]  /*1dc0*/  BSYNC B1 ;  /* 0x0000000000017941 */ /* 0x000fea0003800000 */
.L_x_30:
[----:B-----5:R-:W-:Y:S01]  /*1dd0*/  LOP3.LUT R164, R155, 0xffff, RZ, 0xc0, !PT ;  /* 0x0000ffff9ba47812 */ /* 0x020fe200078ec0ff */
[----:B------:R-:W-:Y:S01]  /*1de0*/  IMAD.WIDE.U32 R162, R165, R156, R160 ;  /* 0x0000009ca5a27225 */ /* 0x000fe200078e00a0 */
[----:B------:R-:W-:Y:S01]  /*1df0*/  ISETP.LT.OR P4, PT, R3, 0x2, !P0 ;  /* 0x000000020300780c */ /* 0x000fe20004781670 */
[----:B------:R-:W-:Y:S01]  /*1e00*/  BSSY B1, `(.L_x_32) ;  /* 0x000000e000017945 */ /* 0x000fe20003800000 */
[----:B------:R-:W-:Y:S01]  /*1e10*/  PRMT R167, R164, 0x8880, RZ ;  /* 0x00008880a4a77816 */ /* 0x000fe200000000ff */
[----:B------:R-:W-:Y:S01]  /*1e20*/  IMAD.IADD R163, R169, 0x1, R163 ;  /* 0x00000001a9a37824 */ /* 0x000fe200078e02a3 */
[----:B------:R-:W-:Y:S02]  /*1e30*/  IADD3 R162, P2, P5, R14, R12, R162 ;  /* 0x0000000c0ea27210 */ /* 0x000fe40007d5e0a2 */
[----:B------:R-:W-:Y:S01]  /*1e40*/  ISETP.GE.AND P1, PT, R0, 0x9, PT ;  /* 0x000000090000780c */ /* 0x000fe20003f26270 */
[----:B------:R-:W-:Y:S01]  /*1e50*/  IMAD R164, R167, R154, RZ ;  /* 0x0000009aa7a47224 */ /* 0x000fe200078e02ff */
[----:B------:R-:W-:-:S02]  /*1e60*/  IADD3.X R163, R21, R13, R163, P2, P5 ;  /* 0x0000000d15a37210 */ /* 0x000fc400017ea4a3 */
[----:B------:R-:W-:Y:S01]  /*1e70*/  ISETP.LT.OR P2, PT, R3, 0x1, !P1 ;  /* 0x000000010300780c */ /* 0x000fe20004f41670 */
[----:B------:R-:W-:-:S05]  /*1e80*/  @!P3 IMAD R167, R88, R153, R164 ;  /* 0x0000009958a7b224 */ /* 0x000fca00078e02a4 */
[----:B------:R1:W-:Y:S01]  /*1e90*/  @!P3 STG.E.U8 desc[UR36][R158.64], R167 ;  /* 0x000000a79e00b986 */ /* 0x0003e2000c101124 */
[----:B------:R-:W-:Y:S06]  /*1ea0*/  @P4 BRA `(.L_x_33) ;  /* 0x00000000000c4947 */ /* 0x000fec0003800000 */
[----:B--2---:R-:W1:Y:S02]  /*1eb0*/  LDG.E.U8 R155, desc[UR36][R22.64+0x1] ;  /* 0x00000124169b7981 */ /* 0x004e64000c1e1100 */
[----:B-1----:R-:W-:-:S05]  /*1ec0*/  PRMT R167, R155, 0x8880, RZ ;  /* 0x000088809ba77816 */ /* 0x002fca00000000ff */
[----:B------:R-:W-:-:S07]  /*1ed0*/  IMAD R164, R167, R154, RZ ;  /* 0x0000009aa7a47224 */ /* 0x000fce00078e02ff */
.L_x_33:
[----:B------:R-:W-:Y:S05]  /*1ee0*/  BSYNC B1 ;  /* 0x0000000000017941 */ /* 0x000fea0003800000 */
.L_x_32:
[----:B------:R-:W-:Y:S01]  /*1ef0*/  @!P4 IMAD R89, R89, R153, R164 ;  /* 0x000000995959c224 */ /* 0x000fe200078e02a4 */
[----:B------:R-:W-:Y:S04]  /*1f00*/  BSSY B1, `(.L_x_34) ;  /* 0x0000006000017945 */ /* 0x000fe80003800000 */
[----:B------:R3:W-:Y:S01]  /*1f10*/  @!P4 STG.E.U8 desc[UR36][R158.64+0x1], R89 ;  /* 0x000001599e00c986 */ /* 0x0007e2000c101124 */
[----:B------:R-:W-:Y:S05]  /*1f20*/  @P2 BRA `(.L_x_35) ;  /* 0x00000000000c2947 */ /* 0x000fea0003800000 */
[----:B--2---:R-:W3:Y:S02]  /*1f30*/  LDG.E.U8 R155, desc[UR36][R162.64] ;  /* 0x00000024a29b7981 */ /* 0x004ee4000c1e1100 */
[----:B---3--:R-:W-:-:S05]  /*1f40*/  PRMT R89, R155, 0x8880, RZ ;  /* 0x000088809b597816 */ /* 0x008fca00000000ff */
[----:B------:R-:W-:-:S07]  /*1f50*/  IMAD R164, R89, R154, RZ ;  /* 0x0000009a59a47224 */ /* 0x000fce00078e02ff */
.L_x_35:
[----:B------:R-:W-:Y:S05]  /*1f60*/  BSYNC B1 ;  /* 0x0000000000017941 */ /* 0x000fea0003800000 */
.L_x_34:
[C---:B------:R-:W-:Y:S01]  /*1f70*/  ISETP.LT.OR P4, PT, R3.reuse, 0x2, !P1 ;  /* 0x000000020300780c */ /* 0x040fe20004f81670 */
[----:B---3--:R-:W-:Y:S01]  /*1f80*/  @!P2 IMAD R89, R90, R153, R164 ;  /* 0x000000995a59a224 */ /* 0x008fe200078e02a4 */
[----:B------:R-:W-:Y:S01]  /*1f90*/  BSSY B1, `(.L_x_36) ;  /* 0x0000009000017945 */ /* 0x000fe20003800000 */
[C---:B------:R-:W-:Y:S02]  /*1fa0*/  ISETP.LT.OR P3, PT, R3.reuse, 0x9, !P0 ;  /* 0x000000090300780c */ /* 0x040fe40004761670 */
[C---:B------:R-:W-:Y:S01]  /*1fb0*/  ISETP.LT.OR P5, PT, R3.reuse, 0xa, !P0 ;  /* 0x0000000a0300780c */ /* 0x040fe200047a1670 */
[----:B------:R3:W-:Y:S01]  /*1fc0*/  @!P2 STG.E.U8 desc[UR36][R8.64], R89 ;  /* 0x000000590800a986 */ /* 0x0007e2000c101124 */
[----:B------:R-:W-:-:S06]  /*1fd0*/  ISETP.LT.OR P2, PT, R3, 0x9, !P1 ;  /* 0x000000090300780c */ /* 0x000fcc0004f41670 */
[----:B------:R-:W-:Y:S07]  /*1fe0*/  @P4 BRA `(.L_x_37) ;  /* 0x00000000000c4947 */ /* 0x000fee0003800000 */
[----:B--2---:R-:W3:Y:S02]  /*1ff0*/  LDG.E.U8 R155, desc[UR36][R162.64+0x1] ;  /* 0x00000124a29b7981 */ /* 0x004ee4000c1e1100 */
[----:B---3--:R-:W-:-:S05]  /*2000*/  PRMT R89, R155, 0x8880, RZ ;  /* 0x000088809b597816 */ /* 0x008fca00000000ff */
[----:B------:R-:W-:-:S07]  /*2010*/  IMAD R164, R89, R154, RZ ;  /* 0x0000009a59a47224 */ /* 0x000fce00078e02ff */
.L_x_37:
[----:B------:R-:W-:Y:S05]  /*2020*/  BSYNC B1 ;  /* 0x0000000000017941 */ /* 0x000fea0003800000 */
.L_x_36:
[----:B------:R-:W-:Y:S01]  /*2030*/  @!P4 IMAD R91, R91, R153, R164 ;  /* 0x000000995b5bc224 */ /* 0x000fe200078e02a4 */
[----:B------:R-:W-:Y:S04]  /*2040*/  BSSY B1, `(.L_x_38) ;  /* 0x0000006000017945 */ /* 0x000fe80003800000 */
[----:B------:R4:W-:Y:S01]  /*2050*/  @!P4 STG.E.U8 desc[UR36][R8.64+0x1], R91 ;  /* 0x0000015b0800c986 */ /* 0x0009e2000c101124 */
[----:B------:R-:W-:Y:S05]  /*2060*/  @P3 BRA `(.L_x_39) ;  /* 0x00000000000c3947 */ /* 0x000fea0003800000 */
[----:B--2---:R-:W3:Y:S02]  /*2070*/  LDG.E.U8 R155, desc[UR36][R22.64+0x8] ;  /* 0x00000824169b7981 */ /* 0x004ee4000c1e1100 */
[----:B---3--:R-:W-:-:S05]  /*2080*/  PRMT R89, R155, 0x8880, RZ ;  /* 0x000088809b597816 */ /* 0x008fca00000000ff */
[----:B------:R-:W-:-:S07]  /*2090*/  IMAD R164, R89, R154, RZ ;  /* 0x0000009a59a47224 */ /* 0x000fce00078e02ff */
.L_x_39:
[----:B------:R-:W-:Y:S05]  /*20a0*/  BSYNC B1 ;  /* 0x0000000000017941 */ /* 0x000fea0003800000 */
.L_x_38:
[----:B---3--:R-:W-:Y:S01]  /*20b0*/  @!P3 IMAD R89, R92, R153, R164 ;  /* 0x000000995c59b224 */ /* 0x008fe200078e02a4 */
[----:B------:R-:W-:Y:S04]  /*20c0*/  BSSY B1, `(.L_x_40) ;  /* 0x0000006000017945 */ /* 0x000fe80003800000 */
[----:B------:R3:W-:Y:S01]  /*20d0*/  @!P3 STG.E.U8 desc[UR36][R158.64+0x8], R89 ;  /* 0x000008599e00b986 */ /* 0x0007e2000c101124 */
[----:B------:R-:W-:Y:S05]  /*20e0*/  @P5 BRA `(.L_x_41) ;  /* 0x00000000000c5947 */ /* 0x000fea0003800000 */
[----:B--2---:R-:W3:Y:S02]  /*20f0*/  LDG.E.U8 R155, desc[UR36][R22.64+0x9] ;  /* 0x00000924169b7981 */ /* 0x004ee4000c1e1100 */
[----:B---3--:R-:W-:-:S05]  /*2100*/  PRMT R89, R155, 0x8880, RZ ;  /* 0x000088809b597816 */ /* 0x008fca00000000ff */
[----:B------:R-:W-:-:S07]  /*2110*/  IMAD R164, R89, R154, RZ ;  /* 0x0000009a59a47224 */ /* 0x000fce00078e02ff */
.L_x_41:
[----:B------:R-:W-:Y:S05]  /*2120*/  BSYNC B1 ;  /* 0x0000000000017941 */ /* 0x000fea0003800000 */
.L_x_40:
[----:B------:R-:W-:Y:S01]  /*2130*/  @!P5 IMAD R93, R93, R153, R164 ;  /* 0x000000995d5dd224 */ /* 0x000fe200078e02a4 */
[----:B------:R-:W-:Y:S04]  /*2140*/  BSSY B1, `(.L_x_42) ;  /* 0x0000006000017945 */ /* 0x000fe80003800000 */
[----:B------:R0:W-:Y:S01]  /*2150*/  @!P5 STG.E.U8 desc[UR36][R158.64+0x9], R93 ;  /* 0x0000095d9e00d986 */ /* 0x0001e2000c101124 */
[----:B------:R-:W-:Y:S05]  /*2160*/  @P2 BRA `(.L_x_43) ;  /* 0x00000000000c2947 */ /* 0x000fea0003800000 */
[----:B--2---:R-:W3:Y:S02]  /*2170*/  LDG.E.U8 R155, desc[UR36][R162.64+0x8] ;  /* 0x00000824a29b7981 */ /* 0x004ee4000c1e1100 */
[----:B---3--:R-:W-:-:S05]  /*2180*/  PRMT R89, R155, 0x8880, RZ ;  /* 0x000088809b597816 */ /* 0x008fca00000000ff */
[----:B------:R-:W-:-:S07]  /*2190*/  IMAD R164, R89, R154, RZ ;  /* 0x0000009a59a47224 */ /* 0x000fce00078e02ff */
.L_x_43:
[----:B------:R-:W-:Y:S05]  /*21a0*/  BSYNC B1 ;  /* 0x0000000000017941 */ /* 0x000fea0003800000 */
.L_x_42:
        /* <DEDUP_REMOVED lines=11> */
.L_x_45:
[----:B------:R-:W-:Y:S05]  /*2260*/  BSYNC B1 ;  /* 0x0000000000017941 */ /* 0x000fea0003800000 */
.L_x_44:
[----:B------:R-:W-:Y:S01]  /*2270*/  @!P4 IMAD R95, R95, R153, R164 ;  /* 0x000000995f5fc224 */ /* 0x000fe200078e02a4 */
[----:B------:R-:W-:Y:S04]  /*2280*/  BSSY B1, `(.L_x_46) ;  /* 0x0000006000017945 */ /* 0x000fe80003800000 */
[----:B------:R0:W-:Y:S01]  /*2290*/  @!P4 STG.E.U8 desc[UR36][R8.64+0x9], R95 ;  /* 0x0000095f0800c986 */ /* 0x0001e2000c101124 */
[----:B------:R-:W-:Y:S05]  /*22a0*/  @P3 BRA `(.L_x_47) ;  /* 0x00000000000c3947 */ /* 0x000fea0003800000 */
[----:B--2---:R-:W3:Y:S02]  /*22b0*/  LDG.E.U8 R155, desc[UR36][R22.64+0x10] ;  /* 0x00001024169b7981 */ /* 0x004ee4000c1e1100 */
[----:B---3--:R-:W-:-:S05]  /*22c0*/  PRMT R89, R155, 0x8880, RZ ;  /* 0x000088809b597816 */ /* 0x008fca00000000ff */
[----:B------:R-:W-:-:S07]  /*22d0*/  IMAD R164, R89, R154, RZ ;  /* 0x0000009a59a47224 */ /* 0x000fce00078e02ff */
.L_x_47:
[----:B------:R-:W-:Y:S05]  /*22e0*/  BSYNC B1 ;  /* 0x0000000000017941 */ /* 0x000fea0003800000 */
.L_x_46:
[----:B---3--:R-:W-:Y:S01]  /*22f0*/  @!P3 IMAD R89, R96, R153, R164 ;  /* 0x000000996059b224 */ /* 0x008fe200078e02a4 */
[----:B------:R-:W-:Y:S04]  /*2300*/  BSSY B1, `(.L_x_48) ;  /* 0x0000006000017945 */ /* 0x000fe80003800000 */
[----:B------:R3:W-:Y:S01]  /*2310*/  @!P3 STG.E.U8 desc[UR36][R158.64+0x10], R89 ;  /* 0x000010599e00b986 */ /* 0x0007e2000c101124 */
[----:B------:R-:W-:Y:S05]  /*2320*/  @P5 BRA `(.L_x_49) ;  /* 0x00000000000c5947 */ /* 0x000fea0003800000 */
[----:B--2---:R-:W3:Y:S02]  /*2330*/  LDG.E.U8 R155, desc[UR36][R22.64+0x11] ;  /* 0x00001124169b7981 */ /* 0x004ee4000c1e1100 */
[----:B---3--:R-:W-:-:S05]  /*2340*/  PRMT R89, R155, 0x8880, RZ ;  /* 0x000088809b597816 */ /* 0x008fca00000000ff */
[----:B------:R-:W-:-:S07]  /*2350*/  IMAD R164, R89, R154, RZ ;  /* 0x0000009a59a47224 */ /* 0x000fce00078e02ff */
.L_x_49:
[----:B------:R-:W-:Y:S05]  /*2360*/  BSYNC B1 ;  /* 0x0000000000017941 */ /* 0x000fea0003800000 */
.L_x_48:
[----:B------:R-:W-:Y:S01]  /*2370*/  @!P5 IMAD R97, R97, R153, R164 ;  /* 0x000000996161d224 */ /* 0x000fe200078e02a4 */
[----:B------:R-:W-:Y:S04]  /*2380*/  BSSY B1, `(.L_x_50) ;  /* 0x0000006000017945 */ /* 0x000fe80003800000 */
[----:B------:R0:W-:Y:S01]  /*2390*/  @!P5 STG.E.U8 desc[UR36][R158.64+0x11], R97 ;  /* 0x000011619e00d986 */ /* 0x0001e2000c101124 */
[----:B------:R-:W-:Y:S05]  /*23a0*/  @P2 BRA `(.L_x_51) ;  /* 0x00000000000c2947 */ /* 0x000fea0003800000 */
[----:B--2---:R-:W3:Y:S02]  /*23b0*/  LDG.E.U8 R155, desc[UR36][R162.64+0x10] ;  /* 0x00001024a29b7981 */ /* 0x004ee4000c1e1100 */
[----:B---3--:R-:W-:-:S05]  /*23c0*/  PRMT R89, R155, 0x8880, RZ ;  /* 0x000088809b597816 */ /* 0x008fca00000000ff */
[----:B------:R-:W-:-:S07]  /*23d0*/  IMAD R164, R89, R154, RZ ;  /* 0x0000009a59a47224 */ /* 0x000fce00078e02ff */
.L_x_51:
[----:B------:R-:W-:Y:S05]  /*23e0*/  BSYNC B1 ;  /* 0x0000000000017941 */ /* 0x000fea0003800000 */
.L_x_50:
        /* <DEDUP_REMOVED lines=11> */
.L_x_53:
[----:B------:R-:W-:Y:S05]  /*24a0*/  BSYNC B1 ;  /* 0x0000000000017941 */ /* 0x000fea0003800000 */
.L_x_52:
[----:B------:R-:W-:Y:S01]  /*24b0*/  @!P4 IMAD R99, R99, R153, R164 ;  /* 0x000000996363c224 */ /* 0x000fe200078e02a4 */
[----:B------:R-:W-:Y:S04]  /*24c0*/  BSSY B1, `(.L_x_54) ;  /* 0x0000006000017945 */ /* 0x000fe80003800000 */
[----:B------:R0:W-:Y:S01]  /*24d0*/  @!P4 STG.E.U8 desc[UR36][R8.64+0x11], R99 ;  /* 0x000011630800c986 */ /* 0x0001e2000c101124 */
[----:B------:R-:W-:Y:S05]  /*24e0*/  @P3 BRA `(.L_x_55) ;  /* 0x00000000000c3947 */ /* 0x000fea0003800000 */
[----:B--2---:R-:W3:Y:S02]  /*24f0*/  LDG.E.U8 R155, desc[UR36][R22.64+0x18] ;  /* 0x00001824169b7981 */ /* 0x004ee4000c1e1100 */
[----:B---3--:R-:W-:-:S05]  /*2500*/  PRMT R89, R155, 0x8880, RZ ;  /* 0x000088809b597816 */ /* 0x008fca00000000ff */
[----:B------:R-:W-:-:S07]  /*2510*/  IMAD R164, R89, R154, RZ ;  /* 0x0000009a59a47224 */ /* 0x000fce00078e02ff */
.L_x_55:
[----:B------:R-:W-:Y:S05]  /*2520*/  BSYNC B1 ;  /* 0x0000000000017941 */ /* 0x000fea0003800000 */
.L_x_54:
[----:B---3--:R-:W-:Y:S01]  /*2530*/  @!P3 IMAD R89, R100, R153, R164 ;  /* 0x000000996459b224 */ /* 0x008fe200078e02a4 */
[----:B------:R-:W-:Y:S04]  /*2540*/  BSSY B1, `(.L_x_56) ;  /* 0x0000006000017945 */ /* 0x000fe80003800000 */
[----:B------:R3:W-:Y:S01]  /*2550*/  @!P3 STG.E.U8 desc[UR36][R158.64+0x18], R89 ;  /* 0x000018599e00b986 */ /* 0x0007e2000c101124 */
[----:B------:R-:W-:Y:S05]  /*2560*/  @P5 BRA `(.L_x_57) ;  /* 0x00000000000c5947 */ /* 0x000fea0003800000 */
[----:B--2---:R-:W3:Y:S02]  /*2570*/  LDG.E.U8 R155, desc[UR36][R22.64+0x19] ;  /* 0x00001924169b7981 */ /* 0x004ee4000c1e1100 */
[----:B---3--:R-:W-:-:S05]  /*2580*/  PRMT R89, R155, 0x8880, RZ ;  /* 0x000088809b597816 */ /* 0x008fca00000000ff */
[----:B------:R-:W-:-:S07]  /*2590*/  IMAD R164, R89, R154, RZ ;  /* 0x0000009a59a47224 */ /* 0x000fce00078e02ff */
.L_x_57:
[----:B------:R-:W-:Y:S05]  /*25a0*/  BSYNC B1 ;  /* 0x0000000000017941 */ /* 0x000fea0003800000 */
.L_x_56:
[----:B------:R-:W-:Y:S01]  /*25b0*/  @!P5 IMAD R101, R101, R153, R164 ;  /* 0x000000996565d224 */ /* 0x000fe200078e02a4 */
[----:B------:R-:W-:Y:S04]  /*25c0*/  BSSY B1, `(.L_x_58) ;  /* 0x0000006000017945 */ /* 0x000fe80003800000 */
[----:B------:R0:W-:Y:S01]  /*25d0*/  @!P5 STG.E.U8 desc[UR36][R158.64+0x19], R101 ;  /* 0x000019659e00d986 */ /* 0x0001e2000c101124 */
[----:B------:R-:W-:Y:S05]  /*25e0*/  @P2 BRA `(.L_x_59) ;  /* 0x00000000000c2947 */ /* 0x000fea0003800000 */
[----:B--2---:R-:W3:Y:S02]  /*25f0*/  LDG.E.U8 R155, desc[UR36][R162.64+0x18] ;  /* 0x00001824a29b7981 */ /* 0x004ee4000c1e1100 */
[----:B---3--:R-:W-:-:S05]  /*2600*/  PRMT R89, R155, 0x8880, RZ ;  /* 0x000088809b597816 */ /* 0x008fca00000000ff */
[----:B------:R-:W-:-:S07]  /*2610*/  IMAD R164, R89, R154, RZ ;  /* 0x0000009a59a47224 */ /* 0x000fce00078e02ff */
.L_x_59:
[----:B------:R-:W-:Y:S05]  /*2620*/  BSYNC B1 ;  /* 0x0000000000017941 */ /* 0x000fea0003800000 */
.L_x_58:
        /* <DEDUP_REMOVED lines=11> */
.L_x_61:
[----:B------:R-:W-:Y:S05]  /*26e0*/  BSYNC B1 ;  /* 0x0000000000017941 */ /* 0x000fea0003800000 */
.L_x_60:
[----:B------:R-:W-:Y:S01]  /*26f0*/  @!P4 IMAD R103, R103, R153, R164 ;  /* 0x000000996767c224 */ /* 0x000fe200078e02a4 */
[----:B------:R-:W-:Y:S04]  /*2700*/  BSSY B1, `(.L_x_62) ;  /* 0x0000006000017945 */ /* 0x000fe80003800000 */
[----:B------:R0:W-:Y:S01]  /*2710*/  @!P4 STG.E.U8 desc[UR36][R8.64+0x19], R103 ;  /* 0x000019670800c986 */ /* 0x0001e2000c101124 */
[----:B------:R-:W-:Y:S05]  /*2720*/  @P3 BRA `(.L_x_63) ;  /* 0x00000000000c3947 */ /* 0x000fea0003800000 */
[----:B--2---:R-:W3:Y:S02]  /*2730*/  LDG.E.U8 R155, desc[UR36][R22.64+0x20] ;  /* 0x00002024169b7981 */ /* 0x004ee4000c1e1100 */
[----:B---3--:R-:W-:-:S05]  /*2740*/  PRMT R89, R155, 0x8880, RZ ;  /* 0x000088809b597816 */ /* 0x008fca00000000ff */
[----:B------:R-:W-:-:S07]  /*2750*/  IMAD R164, R89, R154, RZ ;  /* 0x0000009a59a47224 */ /* 0x000fce00078e02ff */
.L_x_63:
[----:B------:R-:W-:Y:S05]  /*2760*/  BSYNC B1 ;  /* 0x0000000000017941 */ /* 0x000fea0003800000 */
.L_x_62:
[----:B---3--:R-:W-:Y:S01]  /*2770*/  @!P3 IMAD R89, R104, R153, R164 ;  /* 0x000000996859b224 */ /* 0x008fe200078e02a4 */
[----:B------:R-:W-:Y:S04]  /*2780*/  BSSY B1, `(.L_x_64) ;  /* 0x0000006000017945 */ /* 0x000fe80003800000 */
[----:B------:R3:W-:Y:S01]  /*2790*/  @!P3 STG.E.U8 desc[UR36][R158.64+0x20], R89 ;  /* 0x000020599e00b986 */ /* 0x0007e2000c101124 */
[----:B------:R-:W-:Y:S05]  /*27a0*/  @P5 BRA `(.L_x_65) ;  /* 0x00000000000c5947 */ /* 0x000fea0003800000 */
[----:B--2---:R-:W3:Y:S02]  /*27b0*/  LDG.E.U8 R155, desc[UR36][R22.64+0x21] ;  /* 0x00002124169b7981 */ /* 0x004ee4000c1e1100 */
[----:B---3--:R-:W-:-:S05]  /*27c0*/  PRMT R89, R155, 0x8880, RZ ;  /* 0x000088809b597816 */ /* 0x008fca00000000ff */
[----:B------:R-:W-:-:S07]  /*27d0*/  IMAD R164, R89, R154, RZ ;  /* 0x0000009a59a47224 */ /* 0x000fce00078e02ff */
.L_x_65:
[----:B------:R-:W-:Y:S05]  /*27e0*/  BSYNC B1 ;  /* 0x0000000000017941 */ /* 0x000fea0003800000 */
.L_x_64:
[----:B------:R-:W-:Y:S01]  /*27f0*/  @!P5 IMAD R105, R105, R153, R164 ;  /* 0x000000996969d224 */ /* 0x000fe200078e02a4 */
[----:B------:R-:W-:Y:S04]  /*2800*/  BSSY B1, `(.L_x_66) ;  /* 0x0000006000017945 */ /* 0x000fe80003800000 */
[----:B------:R0:W-:Y:S01]  /*2810*/  @!P5 STG.E.U8 desc[UR36][R158.64+0x21], R105 ;  /* 0x000021699e00d986 */ /* 0x0001e2000c101124 */
[----:B------:R-:W-:Y:S05]  /*2820*/  @P2 BRA `(.L_x_67) ;  /* 0x00000000000c2947 */ /* 0x000fea0003800000 */
[----:B--2---:R-:W3:Y:S02]  /*2830*/  LDG.E.U8 R155, desc[UR36][R162.64+0x20] ;  /* 0x00002024a29b7981 */ /* 0x004ee4000c1e1100 */
[----:B---3--:R-:W-:-:S05]  /*2840*/  PRMT R89, R155, 0x8880, RZ ;  /* 0x000088809b597816 */ /* 0x008fca00000000ff */
[----:B------:R-:W-:-:S07]  /*2850*/  IMAD R164, R89, R154, RZ ;  /* 0x0000009a59a47224 */ /* 0x000fce00078e02ff */
.L_x_67:
[----:B------:R-:W-:Y:S05]  /*2860*/  BSYNC B1 ;  /* 0x0000000000017941 */ /* 0x000fea0003800000 */
.L_x_66:
        /* <DEDUP_REMOVED lines=11> */
.L_x_69:
[----:B------:R-:W-:Y:S05]  /*2920*/  BSYNC B1 ;  /* 0x0000000000017941 */ /* 0x000fea0003800000 */
.L_x_68:
[----:B------:R-:W-:Y:S01]  /*2930*/  @!P4 IMAD R107, R107, R153, R164 ;  /* 0x000000996b6bc224 */ /* 0x000fe200078e02a4 */
[----:B------:R-:W-:Y:S04]  /*2940*/  BSSY B1, `(.L_x_70) ;  /* 0x0000006000017945 */ /* 0x000fe80003800000 */
[----:B------:R0:W-:Y:S01]  /*2950*/  @!P4 STG.E.U8 desc[UR36][R8.64+0x21], R107 ;  /* 0x0000216b0800c986 */ /* 0x0001e2000c101124 */
[----:B------:R-:W-:Y:S05]  /*2960*/  @P3 BRA `(.L_x_71) ;  /* 0x00000000000c3947 */ /* 0x000fea0003800000 */
[----:B--2---:R-:W3:Y:S02]  /*2970*/  LDG.E.U8 R155, desc[UR36][R22.64+0x28] ;  /* 0x00002824169b7981 */ /* 0x004ee4000c1e1100 */
[----:B---3--:R-:W-:-:S05]  /*2980*/  PRMT R89, R155, 0x8880, RZ ;  /* 0x000088809b597816 */ /* 0x008fca00000000ff */
[----:B------:R-:W-:-:S07]  /*2990*/  IMAD R164, R89, R154, RZ ;  /* 0x0000009a59a47224 */ /* 0x000fce00078e02ff */
.L_x_71:
[----:B------:R-:W-:Y:S05]  /*29a0*/  BSYNC B1 ;  /* 0x0000000000017941 */ /* 0x000fea0003800000 */
.L_x_70:
[----:B---3--:R-:W-:Y:S01]  /*29b0*/  @!P3 IMAD R89, R108, R153, R164 ;  /* 0x000000996c59b224 */ /* 0x008fe200078e02a4 */
[----:B------:R-:W-:Y:S04]  /*29c0*/  BSSY B1, `(.L_x_72) ;  /* 0x0000006000017945 */ /* 0x000fe80003800000 */
[----:B------:R3:W-:Y:S01]  /*29d0*/  @!P3 STG.E.U8 desc[UR36][R158.64+0x28], R89 ;  /* 0x000028599e00b986 */ /* 0x0007e2000c101124 */
[----:B------:R-:W-:Y:S05]  /*29e0*/  @P5 BRA `(.L_x_73) ;  /* 0x00000000000c5947 */ /* 0x000fea0003800000 */
[----:B--2---:R-:W3:Y:S02]  /*29f0*/  LDG.E.U8 R155, desc[UR36][R22.64+0x29] ;  /* 0x00002924169b7981 */ /* 0x004ee4000c1e1100 */
[----:B---3--:R-:W-:-:S05]  /*2a00*/  PRMT R89, R155, 0x8880, RZ ;  /* 0x000088809b597816 */ /* 0x008fca00000000ff */
[----:B------:R-:W-:-:S07]  /*2a10*/  IMAD R164, R89, R154, RZ ;  /* 0x0000009a59a47224 */ /* 0x000fce00078e02ff */
.L_x_73:
[----:B------:R-:W-:Y:S05]  /*2a20*/  BSYNC B1 ;  /* 0x0000000000017941 */ /* 0x000fea0003800000 */
.L_x_72:
[----:B------:R-:W-:Y:S01]  /*2a30*/  @!P5 IMAD R109, R109, R153, R164 ;  /* 0x000000996d6dd224 */ /* 0x000fe200078e02a4 */
[----:B------:R-:W-:Y:S04]  /*2a40*/  BSSY B1, `(.L_x_74) ;  /* 0x0000006000017945 */ /* 0x000fe80003800000 */
[----:B------:R0:W-:Y:S01]  /*2a50*/  @!P5 STG.E.U8 desc[UR36][R158.64+0x29], R109 ;  /* 0x0000296d9e00d986 */ /* 0x0001e2000c101124 */
[----:B------:R-:W-:Y:S05]  /*2a60*/  @P2 BRA `(.L_x_75) ;  /* 0x00000000000c2947 */ /* 0x000fea0003800000 */
[----:B--2---:R-:W3:Y:S02]  /*2a70*/  LDG.E.U8 R155, desc[UR36][R162.64+0x28] ;  /* 0x00002824a29b7981 */ /* 0x004ee4000c1e1100 */
[----:B---3--:R-:W-:-:S05]  /*2a80*/  PRMT R89, R155, 0x8880, RZ ;  /* 0x000088809b597816 */ /* 0x008fca00000000ff */
[----:B------:R-:W-:-:S07]  /*2a90*/  IMAD R164, R89, R154, RZ ;  /* 0x0000009a59a47224 */ /* 0x000fce00078e02ff */
.L_x_75:
[----:B------:R-:W-:Y:S05]  /*2aa0*/  BSYNC B1 ;  /* 0x0000000000017941 */ /* 0x000fea0003800000 */
.L_x_74:
        /* <DEDUP_REMOVED lines=11> */
.L_x_77:
[----:B------:R-:W-:Y:S05]  /*2b60*/  BSYNC B1 ;  /* 0x0000000000017941 */ /* 0x000fea0003800000 */
.L_x_76:
[----:B------:R-:W-:Y:S01]  /*2b70*/  @!P4 IMAD R111, R111, R153, R164 ;  /* 0x000000996f6fc224 */ /* 0x000fe200078e02a4 */
[----:B------:R-:W-:Y:S04]  /*2b80*/  BSSY B1, `(.L_x_78) ;  /* 0x0000006000017945 */ /* 0x000fe80003800000 */
[----:B------:R0:W-:Y:S01]  /*2b90*/  @!P4 STG.E.U8 desc[UR36][R8.64+0x29], R111 ;  /* 0x0000296f0800c986 */ /* 0x0001e2000c101124 */
[----:B------:R-:W-:Y:S05]  /*2ba0*/  @P3 BRA `(.L_x_79) ;  /* 0x00000000000c3947 */ /* 0x000fea0003800000 */
[----:B--2---:R-:W3:Y:S02]  /*2bb0*/  LDG.E.U8 R155, desc[UR36][R22.64+0x30] ;  /* 0x00003024169b7981 */ /* 0x004ee4000c1e1100 */
[----:B---3--:R-:W-:-:S05]  /*2bc0*/  PRMT R89, R155, 0x8880, RZ ;  /* 0x000088809b597816 */ /* 0x008fca00000000ff */
[----:B------:R-:W-:-:S07]  /*2bd0*/  IMAD R164, R89, R154, RZ ;  /* 0x0000009a59a47224 */ /* 0x000fce00078e02ff */
.L_x_79:
[----:B------:R-:W-:Y:S05]  /*2be0*/  BSYNC B1 ;  /* 0x0000000000017941 */ /* 0x000fea0003800000 */
.L_x_78:
[----:B---3--:R-:W-:Y:S01]  /*2bf0*/  @!P3 IMAD R89, R112, R153, R164 ;  /* 0x000000997059b224 */ /* 0x008fe200078e02a4 */
[----:B------:R-:W-:Y:S04]  /*2c00*/  BSSY B1, `(.L_x_80) ;  /* 0x0000006000017945 */ /* 0x000fe80003800000 */
[----:B------:R3:W-:Y:S01]  /*2c10*/  @!P3 STG.E.U8 desc[UR36][R158.64+0x30], R89 ;  /* 0x000030599e00b986 */ /* 0x0007e2000c101124 */
[----:B------:R-:W-:Y:S05]  /*2c20*/  @P5 BRA `(.L_x_81) ;  /* 0x00000000000c5947 */ /* 0x000fea0003800000 */
[----:B--2---:R-:W3:Y:S02]  /*2c30*/  LDG.E.U8 R155, desc[UR36][R22.64+0x31] ;  /* 0x00003124169b7981 */ /* 0x004ee4000c1e1100 */
[----:B---3--:R-:W-:-:S05]  /*2c40*/  PRMT R89, R155, 0x8880, RZ ;  /* 0x000088809b597816 */ /* 0x008fca00000000ff */
[----:B------:R-:W-:-:S07]  /*2c50*/  IMAD R164, R89, R154, RZ ;  /* 0x0000009a59a47224 */ /* 0x000fce00078e02ff */
.L_x_81:
[----:B------:R-:W-:Y:S05]  /*2c60*/  BSYNC B1 ;  /* 0x0000000000017941 */ /* 0x000fea0003800000 */
.L_x_80:
[----:B------:R-:W-:Y:S01]  /*2c70*/  @!P5 IMAD R113, R113, R153, R164 ;  /* 0x000000997171d224 */ /* 0x000fe200078e02a4 */
[----:B------:R-:W-:Y:S04]  /*2c80*/  BSSY B1, `(.L_x_82) ;  /* 0x0000006000017945 */ /* 0x000fe80003800000 */
[----:B------:R0:W-:Y:S01]  /*2c90*/  @!P5 STG.E.U8 desc[UR36][R158.64+0x31], R113 ;  /* 0x000031719e00d986 */ /* 0x0001e2000c101124 */
[----:B------:R-:W-:Y:S05]  /*2ca0*/  @P2 BRA `(.L_x_83) ;  /* 0x00000000000c2947 */ /* 0x000fea0003800000 */
[----:B--2---:R-:W3:Y:S02]  /*2cb0*/  LDG.E.U8 R155, desc[UR36][R162.64+0x30] ;  /* 0x00003024a29b7981 */ /* 0x004ee4000c1e1100 */
[----:B---3--:R-:W-:-:S05]  /*2cc0*/  PRMT R89, R155, 0x8880, RZ ;  /* 0x000088809b597816 */ /* 0x008fca00000000ff */
[----:B------:R-:W-:-:S07]  /*2cd0*/  IMAD R164, R89, R154, RZ ;  /* 0x0000009a59a47224 */ /* 0x000fce00078e02ff */
.L_x_83:
[----:B------:R-:W-:Y:S05]  /*2ce0*/  BSYNC B1 ;  /* 0x0000000000017941 */ /* 0x000fea0003800000 */
.L_x_82:
        /* <DEDUP_REMOVED lines=11> */
.L_x_85:
[----:B------:R-:W-:Y:S05]  /*2da0*/  BSYNC B1 ;  /* 0x0000000000017941 */ /* 0x000fea0003800000 */
.L_x_84:
[----:B------:R-:W-:Y:S01]  /*2db0*/  @!P4 IMAD R115, R115, R153, R164 ;  /* 0x000000997373c224 */ /* 0x000fe200078e02a4 */
[----:B------:R-:W-:Y:S04]  /*2dc0*/  BSSY B1, `(.L_x_86) ;  /* 0x0000006000017945 */ /* 0x000fe80003800000 */
[----:B------:R0:W-:Y:S01]  /*2dd0*/  @!P4 STG.E.U8 desc[UR36][R8.64+0x31], R115 ;  /* 0x000031730800c986 */ /* 0x0001e2000c101124 */
[----:B------:R-:W-:Y:S05]  /*2de0*/  @P3 BRA `(.L_x_87) ;  /* 0x00000000000c3947 */ /* 0x000fea0003800000 */
[----:B--2---:R-:W3:Y:S02]  /*2df0*/  LDG.E.U8 R155, desc[UR36][R22.64+0x38] ;  /* 0x00003824169b7981 */ /* 0x004ee4000c1e1100 */
[----:B---3--:R-:W-:-:S05]  /*2e00*/  PRMT R89, R155, 0x8880, RZ ;  /* 0x000088809b597816 */ /* 0x008fca00000000ff */
[----:B------:R-:W-:-:S07]  /*2e10*/  IMAD R164, R89, R154, RZ ;  /* 0x0000009a59a47224 */ /* 0x000fce00078e02ff */
.L_x_87:
[----:B------:R-:W-:Y:S05]  /*2e20*/  BSYNC B1 ;  /* 0x0000000000017941 */ /* 0x000fea0003800000 */
.L_x_86:
[----:B---3--:R-:W-:Y:S01]  /*2e30*/  @!P3 IMAD R89, R116, R153, R164 ;  /* 0x000000997459b224 */ /* 0x008fe200078e02a4 */
[----:B------:R-:W-:Y:S04]  /*2e40*/  BSSY B1, `(.L_x_88) ;  /* 0x0000006000017945 */ /* 0x000fe80003800000 */
[----:B------:R3:W-:Y:S01]  /*2e50*/  @!P3 STG.E.U8 desc[UR36][R158.64+0x38], R89 ;  /* 0x000038599e00b986 */ /* 0x0007e2000c101124 */
[----:B------:R-:W-:Y:S05]  /*2e60*/  @P5 BRA `(.L_x_89) ;  /* 0x00000000000c5947 */ /* 0x000fea0003800000 */
[----:B--2---:R-:W3:Y:S02]  /*2e70*/  LDG.E.U8 R155, desc[UR36][R22.64+0x39] ;  /* 0x00003924169b7981 */ /* 0x004ee4000c1e1100 */
[----:B---3--:R-:W-:-:S05]  /*2e80*/  PRMT R89, R155, 0x8880, RZ ;  /* 0x000088809b597816 */ /* 0x008fca00000000ff */
[----:B------:R-:W-:-:S07]  /*2e90*/  IMAD R164, R89, R154, RZ ;  /* 0x0000009a59a47224 */ /* 0x000fce00078e02ff */
.L_x_89:
[----:B------:R-:W-:Y:S05]  /*2ea0*/  BSYNC B1 ;  /* 0x0000000000017941 */ /* 0x000fea0003800000 */
.L_x_88:
[----:B------:R-:W-:Y:S01]  /*2eb0*/  @!P5 IMAD R117, R117, R153, R164 ;  /* 0x000000997575d224 */ /* 0x000fe200078e02a4 */
[----:B------:R-:W-:Y:S04]  /*2ec0*/  BSSY B1, `(.L_x_90) ;  /* 0x0000006000017945 */ /* 0x000fe80003800000 */
[----:B------:R0:W-:Y:S01]  /*2ed0*/  @!P5 STG.E.U8 desc[UR36][R158.64+0x39], R117 ;  /* 0x000039759e00d986 */ /* 0x0001e2000c101124 */
[----:B------:R-:W-:Y:S05]  /*2ee0*/  @P2 BRA `(.L_x_91) ;  /* 0x00000000000c2947 */ /* 0x000fea0003800000 */
[----:B--2---:R-:W3:Y:S02]  /*2ef0*/  LDG.E.U8 R155, desc[UR36][R162.64+0x38] ;  /* 0x00003824a29b7981 */ /* 0x004ee4000c1e1100 */
[----:B---3--:R-:W-:-:S05]  /*2f00*/  PRMT R89, R155, 0x8880, RZ ;  /* 0x000088809b597816 */ /* 0x008fca00000000ff */
[----:B------:R-:W-:-:S07]  /*2f10*/  IMAD R164, R89, R154, RZ ;  /* 0x0000009a59a47224 */ /* 0x000fce00078e02ff */
.L_x_91:
[----:B------:R-:W-:Y:S05]  /*2f20*/  BSYNC B1 ;  /* 0x0000000000017941 */ /* 0x000fea0003800000 */
.L_x_90:
        /* <DEDUP_REMOVED lines=11> */
.L_x_93:
[----:B------:R-:W-:Y:S05]  /*2fe0*/  BSYNC B1 ;  /* 0x0000000000017941 */ /* 0x000fea0003800000 */
.L_x_92:
[----:B------:R-:W-:Y:S01]  /*2ff0*/  @!P4 IMAD R119, R119, R153, R164 ;  /* 0x000000997777c224 */ /* 0x000fe200078e02a4 */
[----:B------:R-:W-:Y:S04]  /*3000*/  BSSY B1, `(.L_x_94) ;  /* 0x0000006000017945 */ /* 0x000fe80003800000 */
[----:B------:R0:W-:Y:S01]  /*3010*/  @!P4 STG.E.U8 desc[UR36][R8.64+0x39], R119 ;  /* 0x000039770800c986 */ /* 0x0001e2000c101124 */
[----:B------:R-:W-:Y:S05]  /*3020*/  @P3 BRA `(.L_x_95) ;  /* 0x00000000000c3947 */ /* 0x000fea0003800000 */
[----:B--2---:R-:W3:Y:S02]  /*3030*/  LDG.E.U8 R155, desc[UR36][R22.64+0x40] ;  /* 0x00004024169b7981 */ /* 0x004ee4000c1e1100 */
[----:B---3--:R-:W-:-:S05]  /*3040*/  PRMT R89, R155, 0x8880, RZ ;  /* 0x000088809b597816 */ /* 0x008fca00000000ff */
[----:B------:R-:W-:-:S07]  /*3050*/  IMAD R164, R89, R154, RZ ;  /* 0x0000009a59a47224 */ /* 0x000fce00078e02ff */
.L_x_95:
[----:B------:R-:W-:Y:S05]  /*3060*/  BSYNC B1 ;  /* 0x0000000000017941 */ /* 0x000fea0003800000 */
.L_x_94:
[----:B---3--:R-:W-:Y:S01]  /*3070*/  @!P3 IMAD R89, R120, R153, R164 ;  /* 0x000000997859b224 */ /* 0x008fe200078e02a4 */
[----:B------:R-:W-:Y:S04]  /*3080*/  BSSY B1, `(.L_x_96) ;  /* 0x0000006000017945 */ /* 0x000fe80003800000 */
[----:B------:R3:W-:Y:S01]  /*3090*/  @!P3 STG.E.U8 desc[UR36][R158.64+0x40], R89 ;  /* 0x000040599e00b986 */ /* 0x0007e2000c101124 */
[----:B------:R-:W-:Y:S05]  /*30a0*/  @P5 BRA `(.L_x_97) ;  /* 0x00000000000c5947 */ /* 0x000fea0003800000 */
[----:B--2---:R-:W3:Y:S02]  /*30b0*/  LDG.E.U8 R155, desc[UR36][R22.64+0x41] ;  /* 0x00004124169b7981 */ /* 0x004ee4000c1e1100 */
[----:B---3--:R-:W-:-:S05]  /*30c0*/  PRMT R89, R155, 0x8880, RZ ;  /* 0x000088809b597816 */ /* 0x008fca00000000ff */
[----:B------:R-:W-:-:S07]  /*30d0*/  IMAD R164, R89, R154, RZ ;  /* 0x0000009a59a47224 */ /* 0x000fce00078e02ff */
.L_x_97:
[----:B------:R-:W-:Y:S05]  /*30e0*/  BSYNC B1 ;  /* 0x0000000000017941 */ /* 0x000fea0003800000 */
.L_x_96:
[----:B------:R-:W-:Y:S01]  /*30f0*/  @!P5 IMAD R121, R121, R153, R164 ;  /* 0x000000997979d224 */ /* 0x000fe200078e02a4 */
[----:B------:R-:W-:Y:S04]  /*3100*/  BSSY B1, `(.L_x_98) ;  /* 0x0000006000017945 */ /* 0x000fe80003800000 */
[----:B------:R0:W-:Y:S01]  /*3110*/  @!P5 STG.E.U8 desc[UR36][R158.64+0x41], R121 ;  /* 0x000041799e00d986 */ /* 0x0001e2000c101124 */
[----:B------:R-:W-:Y:S05]  /*3120*/  @P2 BRA `(.L_x_99) ;  /* 0x00000000000c2947 */ /* 0x000fea0003800000 */
[----:B--2---:R-:W3:Y:S02]  /*3130*/  LDG.E.U8 R155, desc[UR36][R162.64+0x40] ;  /* 0x00004024a29b7981 */ /* 0x004ee4000c1e1100 */
[----:B---3--:R-:W-:-:S05]  /*3140*/  PRMT R89, R155, 0x8880, RZ ;  /* 0x000088809b597816 */ /* 0x008fca00000000ff */
[----:B------:R-:W-:-:S07]  /*3150*/  IMAD R164, R89, R154, RZ ;  /* 0x0000009a59a47224 */ /* 0x000fce00078e02ff */
.L_x_99:
[----:B------:R-:W-:Y:S05]  /*3160*/  BSYNC B1 ;  /* 0x0000000000017941 */ /* 0x000fea0003800000 */
.L_x_98:
        /* <DEDUP_REMOVED lines=11> */
.L_x_101:
[----:B------:R-:W-:Y:S05]  /*3220*/  BSYNC B1 ;  /* 0x0000000000017941 */ /* 0x000fea0003800000 */
.L_x_100:
[----:B------:R-:W-:Y:S01]  /*3230*/  @!P4 IMAD R123, R123, R153, R164 ;  /* 0x000000997b7bc224 */ /* 0x000fe200078e02a4 */
[----:B------:R-:W-:Y:S04]  /*3240*/  BSSY B1, `(.L_x_102) ;  /* 0x0000006000017945 */ /* 0x000fe80003800000 */
[----:B------:R0:W-:Y:S01]  /*3250*/  @!P4 STG.E.U8 desc[UR36][R8.64+0x41], R123 ;  /* 0x0000417b0800c986 */ /* 0x0001e2000c101124 */
[----:B------:R-:W-:Y:S05]  /*3260*/  @P3 BRA `(.L_x_103) ;  /* 0x00000000000c3947 */ /* 0x000fea0003800000 */
[----:B--2---:R-:W3:Y:S02]  /*3270*/  LDG.E.U8 R155, desc[UR36][R22.64+0x48] ;  /* 0x00004824169b7981 */ /* 0x004ee4000c1e1100 */
[----:B---3--:R-:W-:-:S05]  /*3280*/  PRMT R89, R155, 0x8880, RZ ;  /* 0x000088809b597816 */ /* 0x008fca00000000ff */
[----:B------:R-:W-:-:S07]  /*3290*/  IMAD R164, R89, R154, RZ ;  /* 0x0000009a59a47224 */ /* 0x000fce00078e02ff */
.L_x_103:
[----:B------:R-:W-:Y:S05]  /*32a0*/  BSYNC B1 ;  /* 0x0000000000017941 */ /* 0x000fea0003800000 */
.L_x_102:
[----:B---3--:R-:W-:Y:S01]  /*32b0*/  @!P3 IMAD R89, R124, R153, R164 ;  /* 0x000000997c59b224 */ /* 0x008fe200078e02a4 */
[----:B------:R-:W-:Y:S04]  /*32c0*/  BSSY B1, `(.L_x_104) ;  /* 0x0000006000017945 */ /* 0x000fe80003800000 */
[----:B------:R3:W-:Y:S01]  /*32d0*/  @!P3 STG.E.U8 desc[UR36][R158.64+0x48], R89 ;  /* 0x000048599e00b986 */ /* 0x0007e2000c101124 */
[----:B------:R-:W-:Y:S05]  /*32e0*/  @P5 BRA `(.L_x_105) ;  /* 0x00000000000c5947 */ /* 0x000fea0003800000 */
[----:B--2---:R-:W3:Y:S02]  /*32f0*/  LDG.E.U8 R155, desc[UR36][R22.64+0x49] ;  /* 0x00004924169b7981 */ /* 0x004ee4000c1e1100 */
[----:B---3--:R-:W-:-:S05]  /*3300*/  PRMT R89, R155, 0x8880, RZ ;  /* 0x000088809b597816 */ /* 0x008fca00000000ff */
[----:B------:R-:W-:-:S07]  /*3310*/  IMAD R164, R89, R154, RZ ;  /* 0x0000009a59a47224 */ /* 0x000fce00078e02ff */
.L_x_105:
[----:B------:R-:W-:Y:S05]  /*3320*/  BSYNC B1 ;  /* 0x0000000000017941 */ /* 0x000fea0003800000 */
.L_x_104:
[----:B------:R-:W-:Y:S01]  /*3330*/  @!P5 IMAD R125, R125, R153, R164 ;  /* 0x000000997d7dd224 */ /* 0x000fe200078e02a4 */
[----:B------:R-:W-:Y:S04]  /*3340*/  BSSY B1, `(.L_x_106) ;  /* 0x0000006000017945 */ /* 0x000fe80003800000 */
[----:B------:R0:W-:Y:S01]  /*3350*/  @!P5 STG.E.U8 desc[UR36][R158.64+0x49], R125 ;  /* 0x0000497d9e00d986 */ /* 0x0001e2000c101124 */
[----:B------:R-:W-:Y:S05]  /*3360*/  @P2 BRA `(.L_x_107) ;  /* 0x00000000000c2947 */ /* 0x000fea0003800000 */
[----:B--2---:R-:W3:Y:S02]  /*3370*/  LDG.E.U8 R155, desc[UR36][R162.64+0x48] ;  /* 0x00004824a29b7981 */ /* 0x004ee4000c1e1100 */
[----:B---3--:R-:W-:-:S05]  /*3380*/  PRMT R89, R155, 0x8880, RZ ;  /* 0x000088809b597816 */ /* 0x008fca00000000ff */
[----:B------:R-:W-:-:S07]  /*3390*/  IMAD R164, R89, R154, RZ ;  /* 0x0000009a59a47224 */ /* 0x000fce00078e02ff */
.L_x_107:
[----:B------:R-:W-:Y:S05]  /*33a0*/  BSYNC B1 ;  /* 0x0000000000017941 */ /* 0x000fea0003800000 */
.L_x_106:
        /* <DEDUP_REMOVED lines=11> */
.L_x_109:
[----:B------:R-:W-:Y:S05]  /*3460*/  BSYNC B1 ;  /* 0x0000000000017941 */ /* 0x000fea0003800000 */
.L_x_108:
[----:B------:R-:W-:Y:S01]  /*3470*/  @!P4 IMAD R127, R127, R153, R164 ;  /* 0x000000997f7fc224 */ /* 0x000fe200078e02a4 */
[----:B------:R-:W-:Y:S04]  /*3480*/  BSSY B1, `(.L_x_110) ;  /* 0x0000006000017945 */ /* 0x000fe80003800000 */
[----:B------:R0:W-:Y:S01]  /*3490*/  @!P4 STG.E.U8 desc[UR36][R8.64+0x49], R127 ;  /* 0x0000497f0800c986 */ /* 0x0001e2000c101124 */
[----:B------:R-:W-:Y:S05]  /*34a0*/  @P3 BRA `(.L_x_111) ;  /* 0x00000000000c3947 */ /* 0x000fea0003800000 */
[----:B--2---:R-:W3:Y:S02]  /*34b0*/  LDG.E.U8 R155, desc[UR36][R22.64+0x50] ;  /* 0x00005024169b7981 */ /* 0x004ee4000c1e1100 */
[----:B---3--:R-:W-:-:S05]  /*34c0*/  PRMT R89, R155, 0x8880, RZ ;  /* 0x000088809b597816 */ /* 0x008fca00000000ff */
[----:B------:R-:W-:-:S07]  /*34d0*/  IMAD R164, R89, R154, RZ ;  /* 0x0000009a59a47224 */ /* 0x000fce00078e02ff */
.L_x_111:
[----:B------:R-:W-:Y:S05]  /*34e0*/  BSYNC B1 ;  /* 0x0000000000017941 */ /* 0x000fea0003800000 */
.L_x_110:
[----:B---3--:R-:W-:Y:S01]  /*34f0*/  @!P3 IMAD R89, R128, R153, R164 ;  /* 0x000000998059b224 */ /* 0x008fe200078e02a4 */
[----:B------:R-:W-:Y:S04]  /*3500*/  BSSY B1, `(.L_x_112) ;  /* 0x0000006000017945 */ /* 0x000fe80003800000 */
[----:B------:R3:W-:Y:S01]  /*3510*/  @!P3 STG.E.U8 desc[UR36][R158.64+0x50], R89 ;  /* 0x000050599e00b986 */ /* 0x0007e2000c101124 */
[----:B------:R-:W-:Y:S05]  /*3520*/  @P5 BRA `(.L_x_113) ;  /* 0x00000000000c5947 */ /* 0x000fea0003800000 */
[----:B--2---:R-:W3:Y:S02]  /*3530*/  LDG.E.U8 R155, desc[UR36][R22.64+0x51] ;  /* 0x00005124169b7981 */ /* 0x004ee4000c1e1100 */
[----:B---3--:R-:W-:-:S05]  /*3540*/  PRMT R89, R155, 0x8880, RZ ;  /* 0x000088809b597816 */ /* 0x008fca00000000ff */
[----:B------:R-:W-:-:S07]  /*3550*/  IMAD R164, R89, R154, RZ ;  /* 0x0000009a59a47224 */ /* 0x000fce00078e02ff */
.L_x_113:
[----:B------:R-:W-:Y:S05]  /*3560*/  BSYNC B1 ;  /* 0x0000000000017941 */ /* 0x000fea0003800000 */
.L_x_112:
[----:B------:R-:W-:Y:S01]  /*3570*/  @!P5 IMAD R129, R129, R153, R164 ;  /* 0x000000998181d224 */ /* 0x000fe200078e02a4 */
[----:B------:R-:W-:Y:S04]  /*3580*/  BSSY B1, `(.L_x_114) ;  /* 0x0000006000017945 */ /* 0x000fe80003800000 */
[----:B------:R0:W-:Y:S01]  /*3590*/  @!P5 STG.E.U8 desc[UR36][R158.64+0x51], R129 ;  /* 0x000051819e00d986 */ /* 0x0001e2000c101124 */
[----:B------:R-:W-:Y:S05]  /*35a0*/  @P2 BRA `(.L_x_115) ;  /* 0x00000000000c2947 */ /* 0x000fea0003800000 */
[----:B--2---:R-:W3:Y:S02]  /*35b0*/  LDG.E.U8 R155, desc[UR36][R162.64+0x50] ;  /* 0x00005024a29b7981 */ /* 0x004ee4000c1e1100 */
[----:B---3--:R-:W-:-:S05]  /*35c0*/  PRMT R89, R155, 0x8880, RZ ;  /* 0x000088809b597816 */ /* 0x008fca00000000ff */
[----:B------:R-:W-:-:S07]  /*35d0*/  IMAD R164, R89, R154, RZ ;  /* 0x0000009a59a47224 */ /* 0x000fce00078e02ff */
.L_x_115:
[----:B------:R-:W-:Y:S05]  /*35e0*/  BSYNC B1 ;  /* 0x0000000000017941 */ /* 0x000fea0003800000 */
.L_x_114:
        /* <DEDUP_REMOVED lines=11> */
.L_x_117:
[----:B------:R-:W-:Y:S05]  /*36a0*/  BSYNC B1 ;  /* 0x0000000000017941 */ /* 0x000fea0003800000 */
.L_x_116:
[----:B------:R-:W-:Y:S01]  /*36b0*/  @!P4 IMAD R131, R131, R153, R164 ;  /* 0x000000998383c224 */ /* 0x000fe200078e02a4 */
[----:B------:R-:W-:Y:S04]  /*36c0*/  BSSY B1, `(.L_x_118) ;  /* 0x0000006000017945 */ /* 0x000fe80003800000 */
[----:B------:R0:W-:Y:S01]  /*36d0*/  @!P4 STG.E.U8 desc[UR36][R8.64+0x51], R131 ;  /* 0x000051830800c986 */ /* 0x0001e2000c101124 */
[----:B------:R-:W-:Y:S05]  /*36e0*/  @P3 BRA `(.L_x_119) ;  /* 0x00000000000c3947 */ /* 0x000fea0003800000 */
[----:B--2---:R-:W3:Y:S02]  /*36f0*/  LDG.E.U8 R155, desc[UR36][R22.64+0x58] ;  /* 0x00005824169b7981 */ /* 0x004ee4000c1e1100 */
[----:B---3--:R-:W-:-:S05]  /*3700*/  PRMT R89, R155, 0x8880, RZ ;  /* 0x000088809b597816 */ /* 0x008fca00000000ff */
[----:B------:R-:W-:-:S07]  /*3710*/  IMAD R164, R89, R154, RZ ;  /* 0x0000009a59a47224 */ /* 0x000fce00078e02ff */
.L_x_119:
[----:B------:R-:W-:Y:S05]  /*3720*/  BSYNC B1 ;  /* 0x0000000000017941 */ /* 0x000fea0003800000 */
.L_x_118:
[----:B---3--:R-:W-:Y:S01]  /*3730*/  @!P3 IMAD R89, R132, R153, R164 ;  /* 0x000000998459b224 */ /* 0x008fe200078e02a4 */
[----:B------:R-:W-:Y:S04]  /*3740*/  BSSY B1, `(.L_x_120) ;  /* 0x0000006000017945 */ /* 0x000fe80003800000 */
[----:B------:R3:W-:Y:S01]  /*3750*/  @!P3 STG.E.U8 desc[UR36][R158.64+0x58], R89 ;  /* 0x000058599e00b986 */ /* 0x0007e2000c101124 */
[----:B------:R-:W-:Y:S05]  /*3760*/  @P5 BRA `(.L_x_121) ;  /* 0x00000000000c5947 */ /* 0x000fea0003800000 */
[----:B--2---:R-:W3:Y:S02]  /*3770*/  LDG.E.U8 R155, desc[UR36][R22.64+0x59] ;  /* 0x00005924169b7981 */ /* 0x004ee4000c1e1100 */
[----:B---3--:R-:W-:-:S05]  /*3780*/  PRMT R89, R155, 0x8880, RZ ;  /* 0x000088809b597816 */ /* 0x008fca00000000ff */
[----:B------:R-:W-:-:S07]  /*3790*/  IMAD R164, R89, R154, RZ ;  /* 0x0000009a59a47224 */ /* 0x000fce00078e02ff */
.L_x_121:
[----:B------:R-:W-:Y:S05]  /*37a0*/  BSYNC B1 ;  /* 0x0000000000017941 */ /* 0x000fea0003800000 */
.L_x_120:
[----:B------:R-:W-:Y:S01]  /*37b0*/  @!P5 IMAD R133, R133, R153, R164 ;  /* 0x000000998585d224 */ /* 0x000fe200078e02a4 */
[----:B------:R-:W-:Y:S04]  /*37c0*/  BSSY B1, `(.L_x_122) ;  /* 0x0000006000017945 */ /* 0x000fe80003800000 */
[----:B------:R0:W-:Y:S01]  /*37d0*/  @!P5 STG.E.U8 desc[UR36][R158.64+0x59], R133 ;  /* 0x000059859e00d986 */ /* 0x0001e2000c101124 */
[----:B------:R-:W-:Y:S05]  /*37e0*/  @P2 BRA `(.L_x_123) ;  /* 0x00000000000c2947 */ /* 0x000fea0003800000 */
[----:B--2---:R-:W3:Y:S02]  /*37f0*/  LDG.E.U8 R155, desc[UR36][R162.64+0x58] ;  /* 0x00005824a29b7981 */ /* 0x004ee4000c1e1100 */
[----:B---3--:R-:W-:-:S05]  /*3800*/  PRMT R89, R155, 0x8880, RZ ;  /* 0x000088809b597816 */ /* 0x008fca00000000ff */
[----:B------:R-:W-:-:S07]  /*3810*/  IMAD R164, R89, R154, RZ ;  /* 0x0000009a59a47224 */ /* 0x000fce00078e02ff */
.L_x_123:
[----:B------:R-:W-:Y:S05]  /*3820*/  BSYNC B1 ;  /* 0x0000000000017941 */ /* 0x000fea0003800000 */
.L_x_122:
        /* <DEDUP_REMOVED lines=11> */
.L_x_125:
[----:B------:R-:W-:Y:S05]  /*38e0*/  BSYNC B1 ;  /* 0x0000000000017941 */ /* 0x000fea0003800000 */
.L_x_124:
[----:B------:R-:W-:Y:S01]  /*38f0*/  @!P4 IMAD R135, R135, R153, R164 ;  /* 0x000000998787c224 */ /* 0x000fe200078e02a4 */
[----:B------:R-:W-:Y:S04]  /*3900*/  BSSY B1, `(.L_x_126) ;  /* 0x0000006000017945 */ /* 0x000fe80003800000 */
[----:B------:R0:W-:Y:S01]  /*3910*/  @!P4 STG.E.U8 desc[UR36][R8.64+0x59], R135 ;  /* 0x000059870800c986 */ /* 0x0001e2000c101124 */
[----:B------:R-:W-:Y:S05]  /*3920*/  @P3 BRA `(.L_x_127) ;  /* 0x00000000000c3947 */ /* 0x000fea0003800000 */
[----:B--2---:R-:W3:Y:S02]  /*3930*/  LDG.E.U8 R155, desc[UR36][R22.64+0x60] ;  /* 0x00006024169b7981 */ /* 0x004ee4000c1e1100 */
[----:B---3--:R-:W-:-:S05]  /*3940*/  PRMT R89, R155, 0x8880, RZ ;  /* 0x000088809b597816 */ /* 0x008fca00000000ff */
[----:B------:R-:W-:-:S07]  /*3950*/  IMAD R164, R89, R154, RZ ;  /* 0x0000009a59a47224 */ /* 0x000fce00078e02ff */
.L_x_127:
[----:B------:R-:W-:Y:S05]  /*3960*/  BSYNC B1 ;  /* 0x0000000000017941 */ /* 0x000fea0003800000 */
.L_x_126:
[----:B---3--:R-:W-:Y:S01]  /*3970*/  @!P3 IMAD R89, R136, R153, R164 ;  /* 0x000000998859b224 */ /* 0x008fe200078e02a4 */
[----:B------:R-:W-:Y:S04]  /*3980*/  BSSY B1, `(.L_x_128) ;  /* 0x0000006000017945 */ /* 0x000fe80003800000 */
[----:B------:R3:W-:Y:S01]  /*3990*/  @!P3 STG.E.U8 desc[UR36][R158.64+0x60], R89 ;  /* 0x000060599e00b986 */ /* 0x0007e2000c101124 */
[----:B------:R-:W-:Y:S05]  /*39a0*/  @P5 BRA `(.L_x_129) ;  /* 0x00000000000c5947 */ /* 0x000fea0003800000 */
[----:B--2---:R-:W3:Y:S02]  /*39b0*/  LDG.E.U8 R155, desc[UR36][R22.64+0x61] ;  /* 0x00006124169b7981 */ /* 0x004ee4000c1e1100 */
[----:B---3--:R-:W-:-:S05]  /*39c0*/  PRMT R89, R155, 0x8880, RZ ;  /* 0x000088809b597816 */ /* 0x008fca00000000ff */
[----:B------:R-:W-:-:S07]  /*39d0*/  IMAD R164, R89, R154, RZ ;  /* 0x0000009a59a47224 */ /* 0x000fce00078e02ff */
.L_x_129:
[----:B------:R-:W-:Y:S05]  /*39e0*/  BSYNC B1 ;  /* 0x0000000000017941 */ /* 0x000fea0003800000 */
.L_x_128:
[----:B------:R-:W-:Y:S01]  /*39f0*/  @!P5 IMAD R137, R137, R153, R164 ;  /* 0x000000998989d224 */ /* 0x000fe200078e02a4 */
[----:B------:R-:W-:Y:S04]  /*3a00*/  BSSY B1, `(.L_x_130) ;  /* 0x0000006000017945 */ /* 0x000fe80003800000 */
[----:B------:R0:W-:Y:S01]  /*3a10*/  @!P5 STG.E.U8 desc[UR36][R158.64+0x61], R137 ;  /* 0x000061899e00d986 */ /* 0x0001e2000c101124 */
[----:B------:R-:W-:Y:S05]  /*3a20*/  @P2 BRA `(.L_x_131) ;  /* 0x00000000000c2947 */ /* 0x000fea0003800000 */
[----:B--2---:R-:W3:Y:S02]  /*3a30*/  LDG.E.U8 R155, desc[UR36][R162.64+0x60] ;  /* 0x00006024a29b7981 */ /* 0x004ee4000c1e1100 */
[----:B---3--:R-:W-:-:S05]  /*3a40*/  PRMT R89, R155, 0x8880, RZ ;  /* 0x000088809b597816 */ /* 0x008fca00000000ff */
[----:B------:R-:W-:-:S07]  /*3a50*/  IMAD R164, R89, R154, RZ ;  /* 0x0000009a59a47224 */ /* 0x000fce00078e02ff */
.L_x_131:
[----:B------:R-:W-:Y:S05]  /*3a60*/  BSYNC B1 ;  /* 0x0000000000017941 */ /* 0x000fea0003800000 */
.L_x_130:
        /* <DEDUP_REMOVED lines=11> */
.L_x_133:
[----:B------:R-:W-:Y:S05]  /*3b20*/  BSYNC B1 ;  /* 0x0000000000017941 */ /* 0x000fea0003800000 */
.L_x_132:
[----:B------:R-:W-:Y:S01]  /*3b30*/  @!P4 IMAD R139, R139, R153, R164 ;  /* 0x000000998b8bc224 */ /* 0x000fe200078e02a4 */
[----:B------:R-:W-:Y:S04]  /*3b40*/  BSSY B1, `(.L_x_134) ;  /* 0x0000006000017945 */ /* 0x000fe80003800000 */
[----:B------:R0:W-:Y:S01]  /*3b50*/  @!P4 STG.E.U8 desc[UR36][R8.64+0x61], R139 ;  /* 0x0000618b0800c986 */ /* 0x0001e2000c101124 */
[----:B------:R-:W-:Y:S05]  /*3b60*/  @P3 BRA `(.L_x_135) ;  /* 0x00000000000c3947 */ /* 0x000fea0003800000 */
[----:B--2---:R-:W3:Y:S02]  /*3b70*/  LDG.E.U8 R155, desc[UR36][R22.64+0x68] ;  /* 0x00006824169b7981 */ /* 0x004ee4000c1e1100 */
[----:B---3--:R-:W-:-:S05]  /*3b80*/  PRMT R89, R155, 0x8880, RZ ;  /* 0x000088809b597816 */ /* 0x008fca00000000ff */
[----:B------:R-:W-:-:S07]  /*3b90*/  IMAD R164, R89, R154, RZ ;  /* 0x0000009a59a47224 */ /* 0x000fce00078e02ff */
.L_x_135:
[----:B------:R-:W-:Y:S05]  /*3ba0*/  BSYNC B1 ;  /* 0x0000000000017941 */ /* 0x000fea0003800000 */
.L_x_134:
[----:B---3--:R-:W-:Y:S01]  /*3bb0*/  @!P3 IMAD R89, R140, R153, R164 ;  /* 0x000000998c59b224 */ /* 0x008fe200078e02a4 */
[----:B------:R-:W-:Y:S04]  /*3bc0*/  BSSY B1, `(.L_x_136) ;  /* 0x0000006000017945 */ /* 0x000fe80003800000 */
[----:B------:R3:W-:Y:S01]  /*3bd0*/  @!P3 STG.E.U8 desc[UR36][R158.64+0x68], R89 ;  /* 0x000068599e00b986 */ /* 0x0007e2000c101124 */
[----:B------:R-:W-:Y:S05]  /*3be0*/  @P5 BRA `(.L_x_137) ;  /* 0x00000000000c5947 */ /* 0x000fea0003800000 */
[----:B--2---:R-:W3:Y:S02]  /*3bf0*/  LDG.E.U8 R155, desc[UR36][R22.64+0x69] ;  /* 0x00006924169b7981 */ /* 0x004ee4000c1e1100 */
[----:B---3--:R-:W-:-:S05]  /*3c00*/  PRMT R89, R155, 0x8880, RZ ;  /* 0x000088809b597816 */ /* 0x008fca00000000ff */
[----:B------:R-:W-:-:S07]  /*3c10*/  IMAD R164, R89, R154, RZ ;  /* 0x0000009a59a47224 */ /* 0x000fce00078e02ff */
.L_x_137:
[----:B------:R-:W-:Y:S05]  /*3c20*/  BSYNC B1 ;  /* 0x0000000000017941 */ /* 0x000fea0003800000 */
.L_x_136:
[----:B------:R-:W-:Y:S01]  /*3c30*/  @!P5 IMAD R141, R141, R153, R164 ;  /* 0x000000998d8dd224 */ /* 0x000fe200078e02a4 */
[----:B------:R-:W-:Y:S04]  /*3c40*/  BSSY B1, `(.L_x_138) ;  /* 0x0000006000017945 */ /* 0x000fe80003800000 */
[----:B------:R0:W-:Y:S01]  /*3c50*/  @!P5 STG.E.U8 desc[UR36][R158.64+0x69], R141 ;  /* 0x0000698d9e00d986 */ /* 0x0001e2000c101124 */
[----:B------:R-:W-:Y:S05]  /*3c60*/  @P2 BRA `(.L_x_139) ;  /* 0x00000000000c2947 */ /* 0x000fea0003800000 */
[----:B--2---:R-:W3:Y:S02]  /*3c70*/  LDG.E.U8 R155, desc[UR36][R162.64+0x68] ;  /* 0x00006824a29b7981 */ /* 0x004ee4000c1e1100 */
[----:B---3--:R-:W-:-:S05]  /*3c80*/  PRMT R89, R155, 0x8880, RZ ;  /* 0x000088809b597816 */ /* 0x008fca00000000ff */
[----:B------:R-:W-:-:S07]  /*3c90*/  IMAD R164, R89, R154, RZ ;  /* 0x0000009a59a47224 */ /* 0x000fce00078e02ff */
.L_x_139:
[----:B------:R-:W-:Y:S05]  /*3ca0*/  BSYNC B1 ;  /* 0x0000000000017941 */ /* 0x000fea0003800000 */
.L_x_138:
        /* <DEDUP_REMOVED lines=11> */
.L_x_141:
[----:B------:R-:W-:Y:S05]  /*3d60*/  BSYNC B1 ;  /* 0x0000000000017941 */ /* 0x000fea0003800000 */
.L_x_140:
[----:B------:R-:W-:Y:S01]  /*3d70*/  @!P4 IMAD R143, R143, R153, R164 ;  /* 0x000000998f8fc224 */ /* 0x000fe200078e02a4 */
[----:B------:R-:W-:Y:S04]  /*3d80*/  BSSY B1, `(.L_x_142) ;  /* 0x0000006000017945 */ /* 0x000fe80003800000 */
[----:B------:R0:W-:Y:S01]  /*3d90*/  @!P4 STG.E.U8 desc[UR36][R8.64+0x69], R143 ;  /* 0x0000698f0800c986 */ /* 0x0001e2000c101124 */
[----:B------:R-:W-:Y:S05]  /*3da0*/  @P3 BRA `(.L_x_143) ;  /* 0x00000000000c3947 */ /* 0x000fea0003800000 */
[----:B--2---:R-:W3:Y:S02]  /*3db0*/  LDG.E.U8 R155, desc[UR36][R22.64+0x70] ;  /* 0x00007024169b7981 */ /* 0x004ee4000c1e1100 */
[----:B---3--:R-:W-:-:S05]  /*3dc0*/  PRMT R89, R155, 0x8880, RZ ;  /* 0x000088809b597816 */ /* 0x008fca00000000ff */
[----:B------:R-:W-:-:S07]  /*3dd0*/  IMAD R164, R89, R154, RZ ;  /* 0x0000009a59a47224 */ /* 0x000fce00078e02ff */
.L_x_143:
[----:B------:R-:W-:Y:S05]  /*3de0*/  BSYNC B1 ;  /* 0x0000000000017941 */ /* 0x000fea0003800000 */
.L_x_142:
[----:B---3--:R-:W-:Y:S01]  /*3df0*/  @!P3 IMAD R89, R144, R153, R164 ;  /* 0x000000999059b224 */ /* 0x008fe200078e02a4 */
[----:B------:R-:W-:Y:S04]  /*3e00*/  BSSY B1, `(.L_x_144) ;  /* 0x0000006000017945 */ /* 0x000fe80003800000 */
[----:B------:R3:W-:Y:S01]  /*3e10*/  @!P3 STG.E.U8 desc[UR36][R158.64+0x70], R89 ;  /* 0x000070599e00b986 */ /* 0x0007e2000c101124 */
[----:B------:R-:W-:Y:S05]  /*3e20*/  @P5 BRA `(.L_x_145) ;  /* 0x00000000000c5947 */ /* 0x000fea0003800000 */
[----:B--2---:R-:W3:Y:S02]  /*3e30*/  LDG.E.U8 R155, desc[UR36][R22.64+0x71] ;  /* 0x00007124169b7981 */ /* 0x004ee4000c1e1100 */
[----:B---3--:R-:W-:-:S05]  /*3e40*/  PRMT R89, R155, 0x8880, RZ ;  /* 0x000088809b597816 */ /* 0x008fca00000000ff */
[----:B------:R-:W-:-:S07]  /*3e50*/  IMAD R164, R89, R154, RZ ;  /* 0x0000009a59a47224 */ /* 0x000fce00078e02ff */
.L_x_145:
[----:B------:R-:W-:Y:S05]  /*3e60*/  BSYNC B1 ;  /* 0x0000000000017941 */ /* 0x000fea0003800000 */
.L_x_144:
[----:B------:R-:W-:Y:S01]  /*3e70*/  @!P5 IMAD R145, R145, R153, R164 ;  /* 0x000000999191d224 */ /* 0x000fe200078e02a4 */
[----:B------:R-:W-:Y:S04]  /*3e80*/  BSSY B1, `(.L_x_146) ;  /* 0x0000006000017945 */ /* 0x000fe80003800000 */
[----:B------:R0:W-:Y:S01]  /*3e90*/  @!P5 STG.E.U8 desc[UR36][R158.64+0x71], R145 ;  /* 0x000071919e00d986 */ /* 0x0001e2000c101124 */
[----:B------:R-:W-:Y:S05]  /*3ea0*/  @P2 BRA `(.L_x_147) ;  /* 0x00000000000c2947 */ /* 0x000fea0003800000 */
[----:B--2---:R-:W3:Y:S02]  /*3eb0*/  LDG.E.U8 R155, desc[UR36][R162.64+0x70] ;  /* 0x00007024a29b7981 */ /* 0x004ee4000c1e1100 */
[----:B---3--:R-:W-:-:S05]  /*3ec0*/  PRMT R89, R155, 0x8880, RZ ;  /* 0x000088809b597816 */ /* 0x008fca00000000ff */
[----:B------:R-:W-:-:S07]  /*3ed0*/  IMAD R164, R89, R154, RZ ;  /* 0x0000009a59a47224 */ /* 0x000fce00078e02ff */
.L_x_147:
[----:B------:R-:W-:Y:S05]  /*3ee0*/  BSYNC B1 ;  /* 0x0000000000017941 */ /* 0x000fea0003800000 */
.L_x_146:
[C---:B------:R-:W-:Y:S01]  /*3ef0*/  ISETP.LT.OR P4, PT, R3.reuse, 0x72, !P1 ;  /* 0x000000720300780c */ /* 0x040fe20004f81670 */
[----:B---3--:R-:W-:Y:S01]  /*3f00*/  @!P2 IMAD R89, R146, R153, R164 ;  /* 0x000000999259a224 */ /* 0x008fe200078e02a4 */
[----:B------:R-:W-:Y:S01]  /*3f10*/  BSSY B1, `(.L_x_148) ;  /* 0x000000b000017945 */ /* 0x000fe20003800000 */
[----:B------:R-:W-:Y:S02]  /*3f20*/  ISETP.LT.OR P3, PT, R3, 0x79, !P0 ;  /* 0x000000790300780c */ /* 0x000fe40004761670 */
[----:B------:R-:W-:Y:S01]  /*3f30*/  IADD3 R165, P5, R165, 0x80, RZ ;  /* 0x00000080a5a57810 */ /* 0x000fe20007fbe0ff */
[----:B------:R3:W-:Y:S01]  /*3f40*/  @!P2 STG.E.U8 desc[UR36][R8.64+0x70], R89 ;  /* 0x000070590800a986 */ /* 0x0007e2000c101124 */
[C---:B------:R-:W-:Y:S02]  /*3f50*/  ISETP.LT.OR P2, PT, R3.reuse, 0x79, !P1 ;  /* 0x000000790300780c */ /* 0x040fe40004f41670 */
[C---:B------:R-:W-:Y:S02]  /*3f60*/  ISETP.LT.OR P0, PT, R3.reuse, 0x7a, !P0 ;  /* 0x0000007a0300780c */ /* 0x040fe40004701670 */
[----:B------:R-:W-:-:S02]  /*3f70*/  ISETP.LT.OR P1, PT, R3, 0x7a, !P1 ;  /* 0x0000007a0300780c */ /* 0x000fc40004f21670 */
[----:B------:R-:W-:Y:S11]  /*3f80*/  @P4 BRA `(.L_x_149) ;  /* 0x00000000000c4947 */ /* 0x000ff60003800000 */
[----:B--2---:R-:W3:Y:S02]  /*3f90*/  LDG.E.U8 R155, desc[UR36][R162.64+0x71] ;  /* 0x00007124a29b7981 */ /* 0x004ee4000c1e1100 */
[----:B---3--:R-:W-:-:S05]  /*3fa0*/  PRMT R89, R155, 0x8880, RZ ;  /* 0x000088809b597816 */ /* 0x008fca00000000ff */
[----:B------:R-:W-:-:S07]  /*3fb0*/  IMAD R164, R89, R154, RZ ;  /* 0x0000009a59a47224 */ /* 0x000fce00078e02ff */
.L_x_149:
[----:B------:R-:W-:Y:S05]  /*3fc0*/  BSYNC B1 ;  /* 0x0000000000017941 */ /* 0x000fea0003800000 */
.L_x_148:
[----:B------:R-:W-:Y:S01]  /*3fd0*/  @!P4 IMAD R147, R147, R153, R164 ;  /* 0x000000999393c224 */ /* 0x000fe200078e02a4 */
[----:B------:R-:W-:Y:S04]  /*3fe0*/  BSSY B1, `(.L_x_150) ;  /* 0x0000006000017945 */ /* 0x000fe80003800000 */
[----:B------:R0:W-:Y:S01]  /*3ff0*/  @!P4 STG.E.U8 desc[UR36][R8.64+0x71], R147 ;  /* 0x000071930800c986 */ /* 0x0001e2000c101124 */
[----:B------:R-:W-:Y:S05]  /*4000*/  @P3 BRA `(.L_x_151) ;  /* 0x00000000000c3947 */ /* 0x000fea0003800000 */
[----:B--2---:R-:W3:Y:S02]  /*4010*/  LDG.E.U8 R155, desc[UR36][R22.64+0x78] ;  /* 0x00007824169b7981 */ /* 0x004ee4000c1e1100 */
[----:B---3--:R-:W-:-:S05]  /*4020*/  PRMT R89, R155, 0x8880, RZ ;  /* 0x000088809b597816 */ /* 0x008fca00000000ff */
[----:B------:R-:W-:-:S07]  /*4030*/  IMAD R164, R89, R154, RZ ;  /* 0x0000009a59a47224 */ /* 0x000fce00078e02ff */
.L_x_151:
[----:B------:R-:W-:Y:S05]  /*4040*/  BSYNC B1 ;  /* 0x0000000000017941 */ /* 0x000fea0003800000 */
.L_x_150:
[----:B---3--:R-:W-:Y:S01]  /*4050*/  @!P3 IMAD R89, R148, R153, R164 ;  /* 0x000000999459b224 */ /* 0x008fe200078e02a4 */
[----:B------:R-:W-:Y:S01]  /*4060*/  BSSY B1, `(.L_x_152) ;  /* 0x0000007000017945 */ /* 0x000fe20003800000 */
[----:B----4-:R-:W-:-:S03]  /*4070*/  IMAD.X R91, RZ, RZ, R5, P5 ;  /* 0x000000ffff5b7224 */ /* 0x010fc600028e0605 */
[----:B------:R3:W-:Y:S01]  /*4080*/  @!P3 STG.E.U8 desc[UR36][R158.64+0x78], R89 ;  /* 0x000078599e00b986 */ /* 0x0007e2000c101124 */
[----:B------:R-:W-:Y:S05]  /*4090*/  @P0 BRA `(.L_x_153) ;  /* 0x00000000000c0947 */ /* 0x000fea0003800000 */
[----:B--2---:R-:W2:Y:S02]  /*40a0*/  LDG.E.U8 R155, desc[UR36][R22.64+0x79] ;  /* 0x00007924169b7981 */ /* 0x004ea4000c1e1100 */
[----:B--2---:R-:W-:-:S05]  /*40b0*/  PRMT R5, R155, 0x8880, RZ ;  /* 0x000088809b057816 */ /* 0x004fca00000000ff */
[----:B------:R-:W-:-:S07]  /*40c0*/  IMAD R164, R5, R154, RZ ;  /* 0x0000009a05a47224 */ /* 0x000fce00078e02ff */
.L_x_153:
[----:B------:R-:W-:Y:S05]  /*40d0*/  BSYNC B1 ;  /* 0x0000000000017941 */ /* 0x000fea0003800000 */
.L_x_152:
[----:B------:R-:W-:Y:S01]  /*40e0*/  @!P0 IMAD R149, R149, R153, R164 ;  /* 0x0000009995958224 */ /* 0x000fe200078e02a4 */
[----:B------:R-:W-:Y:S01]  /*40f0*/  BSSY B1, `(.L_x_154) ;  /* 0x0000007000017945 */ /* 0x000fe20003800000 */
[----:B------:R-:W-:-:S03]  /*4100*/  IMAD R4, R91, R156, RZ ;  /* 0x0000009c5b047224 */ /* 0x000fc600078e02ff */
[----:B------:R4:W-:Y:S01]  /*4110*/  @!P0 STG.E.U8 desc[UR36][R158.64+0x79], R149 ;  /* 0x000079959e008986 */ /* 0x0009e2000c101124 */
[----:B------:R-:W-:Y:S05]  /*4120*/  @P2 BRA `(.L_x_155) ;  /* 0x00000000000c2947 */ /* 0x000fea0003800000 */
[----:B--2---:R-:W2:Y:S02]  /*4130*/  LDG.E.U8 R155, desc[UR36][R162.64+0x78] ;  /* 0x00007824a29b7981 */ /* 0x004ea4000c1e1100 */
[----:B--2---:R-:W-:-:S05]  /*4140*/  PRMT R5, R155, 0x8880, RZ ;  /* 0x000088809b057816 */ /* 0x004fca00000000ff */
[----:B------:R-:W-:-:S07]  /*4150*/  IMAD R164, R5, R154, RZ ;  /* 0x0000009a05a47224 */ /* 0x000fce00078e02ff */
.L_x_155:
[----:B------:R-:W-:Y:S05]  /*4160*/  BSYNC B1 ;  /* 0x0000000000017941 */ /* 0x000fea0003800000 */
.L_x_154:
[----:B------:R-:W-:Y:S01]  /*4170*/  @!P2 IMAD R5, R150, R153, R164 ;  /* 0x000000999605a224 */ /* 0x000fe200078e02a4 */
[----:B------:R-:W-:Y:S01]  /*4180*/  BSSY B1, `(.L_x_156) ;  /* 0x0000009000017945 */ /* 0x000fe20003800000 */
[C---:B0-----:R-:W-:Y:S02]  /*4190*/  IMAD R23, R165.reuse, R157, R4 ;  /* 0x0000009da5177224 */ /* 0x041fe400078e0204 */
[CC--:B------:R-:W-:Y:S01]  /*41a0*/  IMAD.WIDE.U32 R160, R165.reuse, R156.reuse, R160 ;  /* 0x0000009ca5a07225 */ /* 0x0c0fe200078e00a0 */
[----:B------:R0:W-:Y:S03]  /*41b0*/  @!P2 STG.E.U8 desc[UR36][R8.64+0x78], R5 ;  /* 0x000078050800a986 */ /* 0x0001e6000c101124 */
[----:B------:R-:W-:Y:S01]  /*41c0*/  IMAD.WIDE.U32 R156, R165, R156, R20 ;  /* 0x0000009ca59c7225 */ /* 0x000fe200078e0014 */
[----:B------:R-:W-:Y:S06]  /*41d0*/  @P1 BRA `(.L_x_157) ;  /* 0x00000000000c1947 */ /* 0x000fec0003800000 */
[----:B--2---:R-:W0:Y:S02]  /*41e0*/  LDG.E.U8 R155, desc[UR36][R162.64+0x79] ;  /* 0x00007924a29b7981 */ /* 0x004e24000c1e1100 */
[----:B0-----:R-:W-:-:S05]  /*41f0*/  PRMT R5, R155, 0x8880, RZ ;  /* 0x000088809b057816 */ /* 0x001fca00000000ff */
[----:B------:R-:W-:-:S07]  /*4200*/  IMAD R164, R5, R154, RZ ;  /* 0x0000009a05a47224 */ /* 0x000fce00078e02ff */
.L_x_157:
[----:B------:R-:W-:Y:S05]  /*4210*/  BSYNC B1 ;  /* 0x0000000000017941 */ /* 0x000fea0003800000 */
.L_x_156:
[----:B------:R-:W-:Y:S01]  /*4220*/  @!P1 IMAD R151, R151, R153, R164 ;  /* 0x0000009997979224 */ /* 0x000fe200078e02a4 */
[----:B------:R-:W-:Y:S01]  /*4230*/  ISETP.GE.AND P2, PT, R0, 0x81, PT ;  /* 0x000000810000780c */ /* 0x000fe20003f46270 */
[----:B------:R-:W-:Y:S01]  /*4240*/  BSSY B1, `(.L_x_158) ;  /* 0x000000c000017945 */ /* 0x000fe20003800000 */
[----:B------:R-:W-:Y:S02]  /*4250*/  IADD3 R4, P5, R156, R12, RZ ;  /* 0x0000000c9c047210 */ /* 0x000fe40007fbe0ff */
[----:B------:R1:W-:Y:S01]  /*4260*/  @!P1 STG.E.U8 desc[UR36][R8.64+0x79], R151 ;  /* 0x0000799708009986 */ /* 0x0003e2000c101124 */
[----:B------:R-:W-:Y:S02]  /*4270*/  ISETP.LT.OR P1, PT, R3, 0x1, !P2 ;  /* 0x000000010300780c */ /* 0x000fe40005721670 */
[----:B0-----:R-:W-:Y:S02]  /*4280*/  IADD3.X R5, R13, R157, R23, P5, !PT ;  /* 0x0000009d0d057210 */ /* 0x001fe40002ffe417 */
[----:B------:R-:W-:-:S02]  /*4290*/  ISETP.GE.AND P0, PT, R0, 0x89, PT ;  /* 0x000000890000780c */ /* 0x000fc40003f06270 */
[----:B------:R-:W-:Y:S02]  /*42a0*/  IADD3 R12, P4, P3, R14, R12, R160 ;  /* 0x0000000c0e0c7210 */ /* 0x000fe40007b9e0a0 */
[----:B------:R-:W-:-:S05]  /*42b0*/  ISETP.LT.OR P5, PT, R3, 0x2, !P2 ;  /* 0x000000020300780c */ /* 0x000fca00057a1670 */
[----:B-1----:R-:W-:Y:S08]  /*42c0*/  @P1 BRA `(.L_x_159) ;  /* 0x00000000000c1947 */ /* 0x002ff00003800000 */
[----:B--2---:R-:W2:Y:S02]  /*42d0*/  LDG.E.U8 R155, desc[UR36][R4.64] ;  /* 0x00000024049b7981 */ /* 0x004ea4000c1e1100 */
[----:B--2---:R-:W-:-:S05]  /*42e0*/  PRMT R9, R155, 0x8880, RZ ;  /* 0x000088809b097816 */ /* 0x004fca00000000ff */
[----:B------:R-:W-:-:S07]  /*42f0*/  IMAD R164, R9, R154, RZ ;  /* 0x0000009a09a47224 */ /* 0x000fce00078e02ff */
.L_x_159:
[----:B------:R-:W-:Y:S05]  /*4300*/  BSYNC B1 ;  /* 0x0000000000017941 */ /* 0x000fea0003800000 */
.L_x_158:
[----:B------:R-:W-:Y:S01]  /*4310*/  @!P1 IMAD R9, R24, R153, R164 ;  /* 0x0000009918099224 */ /* 0x000fe200078e02a4 */
[----:B------:R-:W-:Y:S01]  /*4320*/  BSSY B1, `(.L_x_160) ;  /* 0x0000007000017945 */ /* 0x000fe20003800000 */
[----:B------:R-:W-:-:S03]  /*4330*/  IMAD.IADD R160, R23, 0x1, R161 ;  /* 0x0000000117a07824 */ /* 0x000fc600078e02a1 */
[----:B------:R0:W-:Y:S01]  /*4340*/  @!P1 STG.E.U8 desc[UR36][R6.64], R9 ;  /* 0x0000000906009986 */ /* 0x0001e2000c101124 */
[----:B------:R-:W-:Y:S05]  /*4350*/  @P5 BRA `(.L_x_161) ;  /* 0x00000000000c5947 */ /* 0x000fea0003800000 */
[----:B--2---:R-:W0:Y:S02]  /*4360*/  LDG.E.U8 R155, desc[UR36][R4.64+0x1] ;  /* 0x00000124049b7981 */ /* 0x004e24000c1e1100 */
[----:B0-----:R-:W-:-:S05]  /*4370*/  PRMT R9, R155, 0x8880, RZ ;  /* 0x000088809b097816 */ /* 0x001fca00000000ff */
[----:B------:R-:W-:-:S07]  /*4380*/  IMAD R164, R9, R154, RZ ;  /* 0x0000009a09a47224 */ /* 0x000fce00078e02ff */
.L_x_161:
[----:B------:R-:W-:Y:S05]  /*4390*/  BSYNC B1 ;  /* 0x0000000000017941 */ /* 0x000fea0003800000 */
.L_x_160:
[----:B------:R-:W-:Y:S01]  /*43a0*/  ISETP.LT.OR P1, PT, R3, 0x1, !P0 ;  /* 0x000000010300780c */ /* 0x000fe20004721670 */
[----:B------:R-:W-:Y:S01]  /*43b0*/  @!P5 IMAD R25, R25, R153, R164 ;  /* 0x000000991919d224 */ /* 0x000fe200078e02a4 */
[----:B------:R-:W-:Y:S01]  /*43c0*/  BSSY B1, `(.L_x_162) ;  /* 0x000000a000017945 */ /* 0x000fe20003800000 */
[----:B------:R-:W-:Y:S02]  /*43d0*/  IADD3.X R13, R21, R13, R160, P4, P3 ;  /* 0x0000000d150d7210 */ /* 0x000fe400027e64a0 */
[C---:B------:R-:W-:Y:S01]  /*43e0*/  ISETP.LT.OR P4, PT, R3.reuse, 0x2, !P0 ;  /* 0x000000020300780c */ /* 0x040fe20004781670 */
[----:B------:R1:W-:Y:S01]  /*43f0*/  @!P5 STG.E.U8 desc[UR36][R6.64+0x1], R25 ;  /* 0x000001190600d986 */ /* 0x0003e2000c101124 */
[C---:B------:R-:W-:Y:S02]  /*4400*/  ISETP.LT.OR P5, PT, R3.reuse, 0x9, !P2 ;  /* 0x000000090300780c */ /* 0x040fe400057a1670 */
[----:B------:R-:W-:-:S04]  /*4410*/  ISETP.LT.OR P3, PT, R3, 0xa, !P2 ;  /* 0x0000000a0300780c */ /* 0x000fc80005761670 */
[----:B------:R-:W-:Y:S09]  /*4420*/  @P1 BRA `(.L_x_163) ;  /* 0x00000000000c1947 */ /* 0x000ff20003800000 */
[----:B--2---:R-:W0:Y:S02]  /*4430*/  LDG.E.U8 R155, desc[UR36][R12.64] ;  /* 0x000000240c9b7981 */ /* 0x004e24000c1e1100 */
[----:B0-----:R-:W-:-:S05]  /*4440*/  PRMT R9, R155, 0x8880, RZ ;  /* 0x000088809b097816 */ /* 0x001fca00000000ff */
[----:B------:R-:W-:-:S07]  /*4450*/  IMAD R164, R9, R154, RZ ;  /* 0x0000009a09a47224 */ /* 0x000fce00078e02ff */
.L_x_163:
[----:B------:R-:W-:Y:S05]  /*4460*/  BSYNC B1 ;  /* 0x0000000000017941 */ /* 0x000fea0003800000 */
.L_x_162:
[----:B0-----:R-:W-:Y:S01]  /*4470*/  @!P1 IMAD R9, R26, R153, R164 ;  /* 0x000000991a099224 */ /* 0x001fe200078e02a4 */
[----:B------:R-:W-:Y:S04]  /*4480*/  BSSY B1, `(.L_x_164) ;  /* 0x0000006000017945 */ /* 0x000fe80003800000 */
[----:B------:R0:W-:Y:S01]  /*4490*/  @!P1 STG.E.U8 desc[UR36][R10.64], R9 ;  /* 0x000000090a009986 */ /* 0x0001e2000c101124 */
[----:B------:R-:W-:Y:S05]  /*44a0*/  @P4 BRA `(.L_x_165) ;  /* 0x00000000000c4947 */ /* 0x000fea0003800000 */
[----:B--2---:R-:W0:Y:S02]  /*44b0*/  LDG.E.U8 R155, desc[UR36][R12.64+0x1] ;  /* 0x000001240c9b7981 */ /* 0x004e24000c1e1100 */
[----:B0-----:R-:W-:-:S05]  /*44c0*/  PRMT R9, R155, 0x8880, RZ ;  /* 0x000088809b097816 */ /* 0x001fca00000000ff */
[----:B------:R-:W-:-:S07]  /*44d0*/  IMAD R164, R9, R154, RZ ;  /* 0x0000009a09a47224 */ /* 0x000fce00078e02ff */
.L_x_165:
[----:B------:R-:W-:Y:S05]  /*44e0*/  BSYNC B1 ;  /* 0x0000000000017941 */ /* 0x000fea0003800000 */
.L_x_164:
[----:B------:R-:W-:Y:S01]  /*44f0*/  @!P4 IMAD R27, R27, R153, R164 ;  /* 0x000000991b1bc224 */ /* 0x000fe200078e02a4 */
[----:B------:R-:W-:Y:S04]  /*4500*/  BSSY B1, `(.L_x_166) ;  /* 0x0000006000017945 */ /* 0x000fe80003800000 */
[----:B------:R0:W-:Y:S01]  /*4510*/  @!P4 STG.E.U8 desc[UR36][R10.64+0x1], R27 ;  /* 0x0000011b0a00c986 */ /* 0x0001e2000c101124 */
[----:B------:R-:W-:Y:S05]  /*4520*/  @P5 BRA `(.L_x_167) ;  /* 0x00000000000c5947 */ /* 0x000fea0003800000 */
[----:B--2---:R-:W0:Y:S02]  /*4530*/  LDG.E.U8 R155, desc[UR36][R4.64+0x8] ;  /* 0x00000824049b7981 */ /* 0x004e24000c1e1100 */
[----:B0-----:R-:W-:-:S05]  /*4540*/  PRMT R9, R155, 0x8880, RZ ;  /* 0x000088809b097816 */ /* 0x001fca00000000ff */
[----:B------:R-:W-:-:S07]  /*4550*/  IMAD R164, R9, R154, RZ ;  /* 0x0000009a09a47224 */ /* 0x000fce00078e02ff */
.L_x_167:
[----:B------:R-:W-:Y:S05]  /*4560*/  BSYNC B1 ;  /* 0x0000000000017941 */ /* 0x000fea0003800000 */
.L_x_166:
[----:B0-----:R-:W-:Y:S01]  /*4570*/  @!P5 IMAD R9, R28, R153, R164 ;  /* 0x000000991c09d224 */ /* 0x001fe200078e02a4 */
[----:B------:R-:W-:Y:S04]  /*4580*/  BSSY B1, `(.L_x_168) ;  /* 0x0000006000017945 */ /* 0x000fe80003800000 */
[----:B------:R0:W-:Y:S01]  /*4590*/  @!P5 STG.E.U8 desc[UR36][R6.64+0x8], R9 ;  /* 0x000008090600d986 */ /* 0x0001e2000c101124 */
[----:B------:R-:W-:Y:S05]  /*45a0*/  @P3 BRA `(.L_x_169) ;  /* 0x00000000000c3947 */ /* 0x000fea0003800000 */
[----:B--2---:R-:W0:Y:S02]  /*45b0*/  LDG.E.U8 R155, desc[UR36][R4.64+0x9] ;  /* 0x00000924049b7981 */ /* 0x004e24000c1e1100 */
[----:B0-----:R-:W-:-:S05]  /*45c0*/  PRMT R9, R155, 0x8880, RZ ;  /* 0x000088809b097816 */ /* 0x001fca00000000ff */
[----:B------:R-:W-:-:S07]  /*45d0*/  IMAD R164, R9, R154, RZ ;  /* 0x0000009a09a47224 */ /* 0x000fce00078e02ff */
.L_x_169:
[----:B------:R-:W-:Y:S05]  /*45e0*/  BSYNC B1 ;  /* 0x0000000000017941 */ /* 0x000fea0003800000 */
.L_x_168:
[----:B------:R-:W-:Y:S01]  /*45f0*/  ISETP.LT.OR P5, PT, R3, 0x9, !P0 ;  /* 0x000000090300780c */ /* 0x000fe200047a1670 */
[----:B------:R-:W-:Y:S01]  /*4600*/  @!P3 IMAD R29, R29, R153, R164 ;  /* 0x000000991d1db224 */ /* 0x000fe200078e02a4 */
[----:B------:R-:W-:Y:S01]  /*4610*/  BSSY B1, `(.L_x_170) ;  /* 0x0000009000017945 */ /* 0x000fe20003800000 */
[C---:B------:R-:W-:Y:S02]  /*4620*/  ISETP.LT.OR P4, PT, R3.reuse, 0xa, !P0 ;  /* 0x0000000a0300780c */ /* 0x040fe40004781670 */
[C---:B------:R-:W-:Y:S01]  /*4630*/  ISETP.LT.OR P1, PT, R3.reuse, 0x12, !P2 ;  /* 0x000000120300780c */ /* 0x040fe20005721670 */
[----:B------:R0:W-:Y:S01]  /*4640*/  @!P3 STG.E.U8 desc[UR36][R6.64+0x9], R29 ;  /* 0x0000091d0600b986 */ /* 0x0001e2000c101124 */
[----:B------:R-:W-:-:S06]  /*4650*/  ISETP.LT.OR P3, PT, R3, 0x11, !P2 ;  /* 0x000000110300780c */ /* 0x000fcc0005761670 */
[----:B------:R-:W-:Y:S07]  /*4660*/  @P5 BRA `(.L_x_171) ;  /* 0x00000000000c5947 */ /* 0x000fee0003800000 */
[----:B--2---:R-:W0:Y:S02]  /*4670*/  LDG.E.U8 R155, desc[UR36][R12.64+0x8] ;  /* 0x000008240c9b7981 */ /* 0x004e24000c1e1100 */
[----:B0-----:R-:W-:-:S05]  /*4680*/  PRMT R9, R155, 0x8880, RZ ;  /* 0x000088809b097816 */ /* 0x001fca00000000ff */
[----:B------:R-:W-:-:S07]  /*4690*/  IMAD R164, R9, R154, RZ ;  /* 0x0000009a09a47224 */ /* 0x000fce00078e02ff */
.L_x_171:
[----:B------:R-:W-:Y:S05]  /*46a0*/  BSYNC B1 ;  /* 0x0000000000017941 */ /* 0x000fea0003800000 */
.L_x_170:
[----:B0-----:R-:W-:Y:S01]  /*46b0*/  @!P5 IMAD R9, R30, R153, R164 ;  /* 0x000000991e09d224 */ /* 0x001fe200078e02a4 */
[----:B------:R-:W-:Y:S04]  /*46c0*/  BSSY B1, `(.L_x_172) ;  /* 0x0000006000017945 */ /* 0x000fe80003800000 */
[----:B------:R0:W-:Y:S01]  /*46d0*/  @!P5 STG.E.U8 desc[UR36][R10.64+0x8], R9 ;  /* 0x000008090a00d986 */ /* 0x0001e2000c101124 */
[----:B------:R-:W-:Y:S05]  /*46e0*/  @P4 BRA `(.L_x_173) ;  /* 0x00000000000c4947 */ /* 0x000fea0003800000 */
[----:B--2---:R-:W0:Y:S02]  /*46f0*/  LDG.E.U8 R155, desc[UR36][R12.64+0x9] ;  /* 0x000009240c9b7981 */ /* 0x004e24000c1e1100 */
[----:B0-----:R-:W-:-:S05]  /*4700*/  PRMT R9, R155, 0x8880, RZ ;  /* 0x000088809b097816 */ /* 0x001fca00000000ff */
[----:B------:R-:W-:-:S07]  /*4710*/  IMAD R164, R9, R154, RZ ;  /* 0x0000009a09a47224 */ /* 0x000fce00078e02ff */
.L_x_173:
[----:B------:R-:W-:Y:S05]  /*4720*/  BSYNC B1 ;  /* 0x0000000000017941 */ /* 0x000fea0003800000 */
.L_x_172:
[----:B------:R-:W-:Y:S01]  /*4730*/  @!P4 IMAD R31, R31, R153, R164 ;  /* 0x000000991f1fc224 */ /* 0x000fe200078e02a4 */
[----:B------:R-:W-:Y:S04]  /*4740*/  BSSY B1, `(.L_x_174) ;  /* 0x0000006000017945 */ /* 0x000fe80003800000 */
[----:B------:R0:W-:Y:S01]  /*4750*/  @!P4 STG.E.U8 desc[UR36][R10.64+0x9], R31 ;  /* 0x0000091f0a00c986 */ /* 0x0001e2000c101124 */
[----:B------:R-:W-:Y:S05]  /*4760*/  @P3 BRA `(.L_x_175) ;  /* 0x00000000000c3947 */ /* 0x000fea0003800000 */
[----:B--2---:R-:W0:Y:S02]  /*4770*/  LDG.E.U8 R155, desc[UR36][R4.64+0x10] ;  /* 0x00001024049b7981 */ /* 0x004e24000c1e1100 */
[----:B0-----:R-:W-:-:S05]  /*4780*/  PRMT R9, R155, 0x8880, RZ ;  /* 0x000088809b097816 */ /* 0x001fca00000000ff */
[----:B------:R-:W-:-:S07]  /*4790*/  IMAD R164, R9, R154, RZ ;  /* 0x0000009a09a47224 */ /* 0x000fce00078e02ff */
.L_x_175:
[----:B------:R-:W-:Y:S05]  /*47a0*/  BSYNC B1 ;  /* 0x0000000000017941 */ /* 0x000fea0003800000 */
.L_x_174:
[----:B0-----:R-:W-:Y:S01]  /*47b0*/  @!P3 IMAD R9, R32, R153, R164 ;  /* 0x000000992009b224 */ /* 0x001fe200078e02a4 */
[----:B------:R-:W-:Y:S04]  /*47c0*/  BSSY B1, `(.L_x_176) ;  /* 0x0000006000017945 */ /* 0x000fe80003800000 */
[----:B------:R0:W-:Y:S01]  /*47d0*/  @!P3 STG.E.U8 desc[UR36][R6.64+0x10], R9 ;  /* 0x000010090600b986 */ /* 0x0001e2000c101124 */
[----:B------:R-:W-:Y:S05]  /*47e0*/  @P1 BRA `(.L_x_177) ;  /* 0x00000000000c1947 */ /* 0x000fea0003800000 */
[----:B--2---:R-:W0:Y:S02]  /*47f0*/  LDG.E.U8 R155, desc[UR36][R4.64+0x11] ;  /* 0x00001124049b7981 */ /* 0x004e24000c1e1100 */
[----:B0-----:R-:W-:-:S05]  /*4800*/  PRMT R9, R155, 0x8880, RZ ;  /* 0x000088809b097816 */ /* 0x001fca00000000ff */
[----:B------:R-:W-:-:S07]  /*4810*/  IMAD R164, R9, R154, RZ ;  /* 0x0000009a09a47224 */ /* 0x000fce00078e02ff */
.L_x_177:
[----:B------:R-:W-:Y:S05]  /*4820*/  BSYNC B1 ;  /* 0x0000000000017941 */ /* 0x000fea0003800000 */
.L_x_176:
        /* <DEDUP_REMOVED lines=11> */
.L_x_179:
[----:B------:R-:W-:Y:S05]  /*48e0*/  BSYNC B1 ;  /* 0x0000000000017941 */ /* 0x000fea0003800000 */
.L_x_178:
[----:B0-----:R-:W-:Y:S01]  /*48f0*/  @!P4 IMAD R9, R34, R153, R164 ;  /* 0x000000992209c224 */ /* 0x001fe200078e02a4 */
[----:B------:R-:W-:Y:S04]  /*4900*/  BSSY B1, `(.L_x_180) ;  /* 0x0000006000017945 */ /* 0x000fe80003800000 */
[----:B------:R0:W-:Y:S01]  /*4910*/  @!P4 STG.E.U8 desc[UR36][R10.64+0x10], R9 ;  /* 0x000010090a00c986 */ /* 0x0001e2000c101124 */
[----:B------:R-:W-:Y:S05]  /*4920*/  @P3 BRA `(.L_x_181) ;  /* 0x00000000000c3947 */ /* 0x000fea0003800000 */
[----:B--2---:R-:W0:Y:S02]  /*4930*/  LDG.E.U8 R155, desc[UR36][R12.64+0x11] ;  /* 0x000011240c9b7981 */ /* 0x004e24000c1e1100 */
[----:B0-----:R-:W-:-:S05]  /*4940*/  PRMT R9, R155, 0x8880, RZ ;  /* 0x000088809b097816 */ /* 0x001fca00000000ff */
[----:B------:R-:W-:-:S07]  /*4950*/  IMAD R164, R9, R154, RZ ;  /* 0x0000009a09a47224 */ /* 0x000fce00078e02ff */
.L_x_181:
[----:B------:R-:W-:Y:S05]  /*4960*/  BSYNC B1 ;  /* 0x0000000000017941 */ /* 0x000fea0003800000 */
.L_x_180:
[----:B------:R-:W-:Y:S01]  /*4970*/  @!P3 IMAD R35, R35, R153, R164 ;  /* 0x000000992323b224 */ /* 0x000fe200078e02a4 */
[----:B------:R-:W-:Y:S04]  /*4980*/  BSSY B1, `(.L_x_182) ;  /* 0x0000006000017945 */ /* 0x000fe80003800000 */
[----:B------:R0:W-:Y:S01]  /*4990*/  @!P3 STG.E.U8 desc[UR36][R10.64+0x11], R35 ;  /* 0x000011230a00b986 */ /* 0x0001e2000c101124 */
[----:B------:R-:W-:Y:S05]  /*49a0*/  @P5 BRA `(.L_x_183) ;  /* 0x00000000000c5947 */ /* 0x000fea0003800000 */
[----:B--2---:R-:W0:Y:S02]  /*49b0*/  LDG.E.U8 R155, desc[UR36][R4.64+0x18] ;  /* 0x00001824049b7981 */ /* 0x004e24000c1e1100 */
[----:B0-----:R-:W-:-:S05]  /*49c0*/  PRMT R9, R155, 0x8880, RZ ;  /* 0x000088809b097816 */ /* 0x001fca00000000ff */
[----:B------:R-:W-:-:S07]  /*49d0*/  IMAD R164, R9, R154, RZ ;  /* 0x0000009a09a47224 */ /* 0x000fce00078e02ff */
.L_x_183:
[----:B------:R-:W-:Y:S05]  /*49e0*/  BSYNC B1 ;  /* 0x0000000000017941 */ /* 0x000fea0003800000 */
.L_x_182:
[----:B0-----:R-:W-:Y:S01]  /*49f0*/  @!P5 IMAD R9, R36, R153, R164 ;  /* 0x000000992409d224 */ /* 0x001fe200078e02a4 */
[----:B------:R-:W-:Y:S04]  /*4a00*/  BSSY B1, `(.L_x_184) ;  /* 0x0000006000017945 */ /* 0x000fe80003800000 */
[----:B------:R0:W-:Y:S01]  /*4a10*/  @!P5 STG.E.U8 desc[UR36][R6.64+0x18], R9 ;  /* 0x000018090600d986 */ /* 0x0001e2000c101124 */
[----:B------:R-:W-:Y:S05]  /*4a20*/  @P1 BRA `(.L_x_185) ;  /* 0x00000000000c1947 */ /* 0x000fea0003800000 */
[----:B--2---:R-:W0:Y:S02]  /*4a30*/  LDG.E.U8 R155, desc[UR36][R4.64+0x19] ;  /* 0x00001924049b7981 */ /* 0x004e24000c1e1100 */
[----:B0-----:R-:W-:-:S05]  /*4a40*/  PRMT R9, R155, 0x8880, RZ ;  /* 0x000088809b097816 */ /* 0x001fca00000000ff */
[----:B------:R-:W-:-:S07]  /*4a50*/  IMAD R164, R9, R154, RZ ;  /* 0x0000009a09a47224 */ /* 0x000fce00078e02ff */
.L_x_185:
[----:B------:R-:W-:Y:S05]  /*4a60*/  BSYNC B1 ;  /* 0x0000000000017941 */ /* 0x000fea0003800000 */
.L_x_184:
        /* <DEDUP_REMOVED lines=11> */
.L_x_187:
[----:B------:R-:W-:Y:S05]  /*4b20*/  BSYNC B1 ;  /* 0x0000000000017941 */ /* 0x000fea0003800000 */
.L_x_186:
[----:B0-----:R-:W-:Y:S01]  /*4b30*/  @!P4 IMAD R9, R38, R153, R164 ;  /* 0x000000992609c224 */ /* 0x001fe200078e02a4 */
[----:B------:R-:W-:Y:S04]  /*4b40*/  BSSY B1, `(.L_x_188) ;  /* 0x0000006000017945 */ /* 0x000fe80003800000 */
[----:B------:R0:W-:Y:S01]  /*4b50*/  @!P4 STG.E.U8 desc[UR36][R10.64+0x18], R9 ;  /* 0x000018090a00c986 */ /* 0x0001e2000c101124 */
[----:B------:R-:W-:Y:S05]  /*4b60*/  @P3 BRA `(.L_x_189) ;  /* 0x00000000000c3947 */ /* 0x000fea0003800000 */
[----:B--2---:R-:W0:Y:S02]  /*4b70*/  LDG.E.U8 R155, desc[UR36][R12.64+0x19] ;  /* 0x000019240c9b7981 */ /* 0x004e24000c1e1100 */
[----:B0-----:R-:W-:-:S05]  /*4b80*/  PRMT R9, R155, 0x8880, RZ ;  /* 0x000088809b097816 */ /* 0x001fca00000000ff */
[----:B------:R-:W-:-:S07]  /*4b90*/  IMAD R164, R9, R154, RZ ;  /* 0x0000009a09a47224 */ /* 0x000fce00078e02ff */
.L_x_189:
[----:B------:R-:W-:Y:S05]  /*4ba0*/  BSYNC B1 ;  /* 0x0000000000017941 */ /* 0x000fea0003800000 */
.L_x_188:
[----:B------:R-:W-:Y:S01]  /*4bb0*/  @!P3 IMAD R39, R39, R153, R164 ;  /* 0x000000992727b224 */ /* 0x000fe200078e02a4 */
[----:B------:R-:W-:Y:S04]  /*4bc0*/  BSSY B1, `(.L_x_190) ;  /* 0x0000006000017945 */ /* 0x000fe80003800000 */
[----:B------:R0:W-:Y:S01]  /*4bd0*/  @!P3 STG.E.U8 desc[UR36][R10.64+0x19], R39 ;  /* 0x000019270a00b986 */ /* 0x0001e2000c101124 */
[----:B------:R-:W-:Y:S05]  /*4be0*/  @P5 BRA `(.L_x_191) ;  /* 0x00000000000c5947 */ /* 0x000fea0003800000 */
[----:B--2---:R-:W0:Y:S02]  /*4bf0*/  LDG.E.U8 R155, desc[UR36][R4.64+0x20] ;  /* 0x00002024049b7981 */ /* 0x004e24000c1e1100 */
[----:B0-----:R-:W-:-:S05]  /*4c00*/  PRMT R9, R155, 0x8880, RZ ;  /* 0x000088809b097816 */ /* 0x001fca00000000ff */
[----:B------:R-:W-:-:S07]  /*4c10*/  IMAD R164, R9, R154, RZ ;  /* 0x0000009a09a47224 */ /* 0x000fce00078e02ff */
.L_x_191:
[----:B------:R-:W-:Y:S05]  /*4c20*/  BSYNC B1 ;  /* 0x0000000000017941 */ /* 0x000fea0003800000 */
.L_x_190:
[----:B0-----:R-:W-:Y:S01]  /*4c30*/  @!P5 IMAD R9, R40, R153, R164 ;  /* 0x000000992809d224 */ /* 0x001fe200078e02a4 */
[----:B------:R-:W-:Y:S04]  /*4c40*/  BSSY B1, `(.L_x_192) ;  /* 0x0000006000017945 */ /* 0x000fe80003800000 */
[----:B------:R0:W-:Y:S01]  /*4c50*/  @!P5 STG.E.U8 desc[UR36][R6.64+0x20], R9 ;  /* 0x000020090600d986 */ /* 0x0001e2000c101124 */
[----:B------:R-:W-:Y:S05]  /*4c60*/  @P1 BRA `(.L_x_193) ;  /* 0x00000000000c1947 */ /* 0x000fea0003800000 */
[----:B--2---:R-:W0:Y:S02]  /*4c70*/  LDG.E.U8 R155, desc[UR36][R4.64+0x21] ;  /* 0x00002124049b7981 */ /* 0x004e24000c1e1100 */
[----:B0-----:R-:W-:-:S05]  /*4c80*/  PRMT R9, R155, 0x8880, RZ ;  /* 0x000088809b097816 */ /* 0x001fca00000000ff */
[----:B------:R-:W-:-:S07]  /*4c90*/  IMAD R164, R9, R154, RZ ;  /* 0x0000009a09a47224 */ /* 0x000fce00078e02ff */
.L_x_193:
[----:B------:R-:W-:Y:S05]  /*4ca0*/  BSYNC B1 ;  /* 0x0000000000017941 */ /* 0x000fea0003800000 */
.L_x_192:
        /* <DEDUP_REMOVED lines=11> */
.L_x_195:
[----:B------:R-:W-:Y:S05]  /*4d60*/  BSYNC B1 ;  /* 0x0000000000017941 */ /* 0x000fea0003800000 */
.L_x_194:
[----:B0-----:R-:W-:Y:S01]  /*4d70*/  @!P4 IMAD R9, R42, R153, R164 ;  /* 0x000000992a09c224 */ /* 0x001fe200078e02a4 */
[----:B------:R-:W-:Y:S04]  /*4d80*/  BSSY B1, `(.L_x_196) ;  /* 0x0000006000017945 */ /* 0x000fe80003800000 */
[----:B------:R0:W-:Y:S01]  /*4d90*/  @!P4 STG.E.U8 desc[UR36][R10.64+0x20], R9 ;  /* 0x000020090a00c986 */ /* 0x0001e2000c101124 */
[----:B------:R-:W-:Y:S05]  /*4da0*/  @P3 BRA `(.L_x_197) ;  /* 0x00000000000c3947 */ /* 0x000fea0003800000 */
[----:B--2---:R-:W0:Y:S02]  /*4db0*/  LDG.E.U8 R155, desc[UR36][R12.64+0x21] ;  /* 0x000021240c9b7981 */ /* 0x004e24000c1e1100 */
[----:B0-----:R-:W-:-:S05]  /*4dc0*/  PRMT R9, R155, 0x8880, RZ ;  /* 0x000088809b097816 */ /* 0x001fca00000000ff */
[----:B------:R-:W-:-:S07]  /*4dd0*/  IMAD R164, R9, R154, RZ ;  /* 0x0000009a09a47224 */ /* 0x000fce00078e02ff */
.L_x_197:
[----:B------:R-:W-:Y:S05]  /*4de0*/  BSYNC B1 ;  /* 0x0000000000017941 */ /* 0x000fea0003800000 */
.L_x_196:
[----:B------:R-:W-:Y:S01]  /*4df0*/  @!P3 IMAD R43, R43, R153, R164 ;  /* 0x000000992b2bb224 */ /* 0x000fe200078e02a4 */
[----:B------:R-:W-:Y:S04]  /*4e00*/  BSSY B1, `(.L_x_198) ;  /* 0x0000006000017945 */ /* 0x000fe80003800000 */
[----:B------:R0:W-:Y:S01]  /*4e10*/  @!P3 STG.E.U8 desc[UR36][R10.64+0x21], R43 ;  /* 0x0000212b0a00b986 */ /* 0x0001e2000c101124 */
[----:B------:R-:W-:Y:S05]  /*4e20*/  @P5 BRA `(.L_x_199) ;  /* 0x00000000000c5947 */ /* 0x000fea0003800000 */
[----:B--2---:R-:W0:Y:S02]  /*4e30*/  LDG.E.U8 R155, desc[UR36][R4.64+0x28] ;  /* 0x00002824049b7981 */ /* 0x004e24000c1e1100 */
[----:B0-----:R-:W-:-:S05]  /*4e40*/  PRMT R9, R155, 0x8880, RZ ;  /* 0x000088809b097816 */ /* 0x001fca00000000ff */
[----:B------:R-:W-:-:S07]  /*4e50*/  IMAD R164, R9, R154, RZ ;  /* 0x0000009a09a47224 */ /* 0x000fce00078e02ff */
.L_x_199:
[----:B------:R-:W-:Y:S05]  /*4e60*/  BSYNC B1 ;  /* 0x0000000000017941 */ /* 0x000fea0003800000 */
.L_x_198:
[----:B0-----:R-:W-:Y:S01]  /*4e70*/  @!P5 IMAD R9, R44, R153, R164 ;  /* 0x000000992c09d224 */ /* 0x001fe200078e02a4 */
[----:B------:R-:W-:Y:S04]  /*4e80*/  BSSY B1, `(.L_x_200) ;  /* 0x0000006000017945 */ /* 0x000fe80003800000 */
[----:B------:R0:W-:Y:S01]  /*4e90*/  @!P5 STG.E.U8 desc[UR36][R6.64+0x28], R9 ;  /* 0x000028090600d986 */ /* 0x0001e2000c101124 */
[----:B------:R-:W-:Y:S05]  /*4ea0*/  @P1 BRA `(.L_x_201) ;  /* 0x00000000000c1947 */ /* 0x000fea0003800000 */
[----:B--2---:R-:W0:Y:S02]  /*4eb0*/  LDG.E.U8 R155, desc[UR36][R4.64+0x29] ;  /* 0x00002924049b7981 */ /* 0x004e24000c1e1100 */
[----:B0-----:R-:W-:-:S05]  /*4ec0*/  PRMT R9, R155, 0x8880, RZ ;  /* 0x000088809b097816 */ /* 0x001fca00000000ff */
[----:B------:R-:W-:-:S07]  /*4ed0*/  IMAD R164, R9, R154, RZ ;  /* 0x0000009a09a47224 */ /* 0x000fce00078e02ff */
.L_x_201:
[----:B------:R-:W-:Y:S05]  /*4ee0*/  BSYNC B1 ;  /* 0x0000000000017941 */ /* 0x000fea0003800000 */
.L_x_200:
        /* <DEDUP_REMOVED lines=11> */
.L_x_203:
[----:B------:R-:W-:Y:S05]  /*4fa0*/  BSYNC B1 ;  /* 0x0000000000017941 */ /* 0x000fea0003800000 */
.L_x_202:
[----:B0-----:R-:W-:Y:S01]  /*4fb0*/  @!P4 IMAD R9, R46, R153, R164 ;  /* 0x000000992e09c224 */ /* 0x001fe200078e02a4 */
[----:B------:R-:W-:Y:S04]  /*4fc0*/  BSSY B1, `(.L_x_204) ;  /* 0x0000006000017945 */ /* 0x000fe80003800000 */
[----:B------:R0:W-:Y:S01]  /*4fd0*/  @!P4 STG.E.U8 desc[UR36][R10.64+0x28], R9 ;  /* 0x000028090a00c986 */ /* 0x0001e2000c101124 */
[----:B------:R-:W-:Y:S05]  /*4fe0*/  @P3 BRA `(.L_x_205) ;  /* 0x00000000000c3947 */ /* 0x000fea0003800000 */
[----:B--2---:R-:W0:Y:S02]  /*4ff0*/  LDG.E.U8 R155, desc[UR36][R12.64+0x29] ;  /* 0x000029240c9b7981 */ /* 0x004e24000c1e1100 */
[----:B0-----:R-:W-:-:S05]  /*5000*/  PRMT R9, R155, 0x8880, RZ ;  /* 0x000088809b097816 */ /* 0x001fca00000000ff */
[----:B------:R-:W-:-:S07]  /*5010*/  IMAD R164, R9, R154, RZ ;  /* 0x0000009a09a47224 */ /* 0x000fce00078e02ff */
.L_x_205:
[----:B------:R-:W-:Y:S05]  /*5020*/  BSYNC B1 ;  /* 0x0000000000017941 */ /* 0x000fea0003800000 */
.L_x_204:
[----:B------:R-:W-:Y:S01]  /*5030*/  @!P3 IMAD R47, R47, R153, R164 ;  /* 0x000000992f2fb224 */ /* 0x000fe200078e02a4 */
[----:B------:R-:W-:Y:S04]  /*5040*/  BSSY B1, `(.L_x_206) ;  /* 0x0000006000017945 */ /* 0x000fe80003800000 */
[----:B------:R0:W-:Y:S01]  /*5050*/  @!P3 STG.E.U8 desc[UR36][R10.64+0x29], R47 ;  /* 0x0000292f0a00b986 */ /* 0x0001e2000c101124 */
[----:B------:R-:W-:Y:S05]  /*5060*/  @P5 BRA `(.L_x_207) ;  /* 0x00000000000c5947 */ /* 0x000fea0003800000 */
[----:B--2---:R-:W0:Y:S02]  /*5070*/  LDG.E.U8 R155, desc[UR36][R4.64+0x30] ;  /* 0x00003024049b7981 */ /* 0x004e24000c1e1100 */
[----:B0-----:R-:W-:-:S05]  /*5080*/  PRMT R9, R155, 0x8880, RZ ;  /* 0x000088809b097816 */ /* 0x001fca00000000ff */
[----:B------:R-:W-:-:S07]  /*5090*/  IMAD R164, R9, R154, RZ ;  /* 0x0000009a09a47224 */ /* 0x000fce00078e02ff */
.L_x_207:
[----:B------:R-:W-:Y:S05]  /*50a0*/  BSYNC B1 ;  /* 0x0000000000017941 */ /* 0x000fea0003800000 */
.L_x_206:
[----:B0-----:R-:W-:Y:S01]  /*50b0*/  @!P5 IMAD R9, R48, R153, R164 ;  /* 0x000000993009d224 */ /* 0x001fe200078e02a4 */
[----:B------:R-:W-:Y:S04]  /*50c0*/  BSSY B1, `(.L_x_208) ;  /* 0x0000006000017945 */ /* 0x000fe80003800000 */
[----:B------:R0:W-:Y:S01]  /*50d0*/  @!P5 STG.E.U8 desc[UR36][R6.64+0x30], R9 ;  /* 0x000030090600d986 */ /* 0x0001e2000c101124 */
[----:B------:R-:W-:Y:S05]  /*50e0*/  @P1 BRA `(.L_x_209) ;  /* 0x00000000000c1947 */ /* 0x000fea0003800000 */
[----:B--2---:R-:W0:Y:S02]  /*50f0*/  LDG.E.U8 R155, desc[UR36][R4.64+0x31] ;  /* 0x00003124049b7981 */ /* 0x004e24000c1e1100 */
[----:B0-----:R-:W-:-:S05]  /*5100*/  PRMT R9, R155, 0x8880, RZ ;  /* 0x000088809b097816 */ /* 0x001fca00000000ff */
[----:B------:R-:W-:-:S07]  /*5110*/  IMAD R164, R9, R154, RZ ;  /* 0x0000009a09a47224 */ /* 0x000fce00078e02ff */
.L_x_209:
[----:B------:R-:W-:Y:S05]  /*5120*/  BSYNC B1 ;  /* 0x0000000000017941 */ /* 0x000fea0003800000 */
.L_x_208:
        /* <DEDUP_REMOVED lines=11> */
.L_x_211:
[----:B------:R-:W-:Y:S05]  /*51e0*/  BSYNC B1 ;  /* 0x0000000000017941 */ /* 0x000fea0003800000 */
.L_x_210:
[----:B0-----:R-:W-:Y:S01]  /*51f0*/  @!P4 IMAD R9, R50, R153, R164 ;  /* 0x000000993209c224 */ /* 0x001fe200078e02a4 */
[----:B------:R-:W-:Y:S04]  /*5200*/  BSSY B1, `(.L_x_212) ;  /* 0x0000006000017945 */ /* 0x000fe80003800000 */
[----:B------:R0:W-:Y:S01]  /*5210*/  @!P4 STG.E.U8 desc[UR36][R10.64+0x30], R9 ;  /* 0x000030090a00c986 */ /* 0x0001e2000c101124 */
[----:B------:R-:W-:Y:S05]  /*5220*/  @P3 BRA `(.L_x_213) ;  /* 0x00000000000c3947 */ /* 0x000fea0003800000 */
[----:B--2---:R-:W0:Y:S02]  /*5230*/  LDG.E.U8 R155, desc[UR36][R12.64+0x31] ;  /* 0x000031240c9b7981 */ /* 0x004e24000c1e1100 */
[----:B0-----:R-:W-:-:S05]  /*5240*/  PRMT R9, R155, 0x8880, RZ ;  /* 0x000088809b097816 */ /* 0x001fca00000000ff */
[----:B------:R-:W-:-:S07]  /*5250*/  IMAD R164, R9, R154, RZ ;  /* 0x0000009a09a47224 */ /* 0x000fce00078e02ff */
.L_x_213:
[----:B------:R-:W-:Y:S05]  /*5260*/  BSYNC B1 ;  /* 0x0000000000017941 */ /* 0x000fea0003800000 */
.L_x_212:
[----:B------:R-:W-:Y:S01]  /*5270*/  @!P3 IMAD R51, R51, R153, R164 ;  /* 0x000000993333b224 */ /* 0x000fe200078e02a4 */
[----:B------:R-:W-:Y:S04]  /*5280*/  BSSY B1, `(.L_x_214) ;  /* 0x0000006000017945 */ /* 0x000fe80003800000 */
[----:B------:R0:W-:Y:S01]  /*5290*/  @!P3 STG.E.U8 desc[UR36][R10.64+0x31], R51 ;  /* 0x000031330a00b986 */ /* 0x0001e2000c101124 */
[----:B------:R-:W-:Y:S05]  /*52a0*/  @P5 BRA `(.L_x_215) ;  /* 0x00000000000c5947 */ /* 0x000fea0003800000 */
[----:B--2---:R-:W0:Y:S02]  /*52b0*/  LDG.E.U8 R155, desc[UR36][R4.64+0x38] ;  /* 0x00003824049b7981 */ /* 0x004e24000c1e1100 */
[----:B0-----:R-:W-:-:S05]  /*52c0*/  PRMT R9, R155, 0x8880, RZ ;  /* 0x000088809b097816 */ /* 0x001fca00000000ff */
[----:B------:R-:W-:-:S07]  /*52d0*/  IMAD R164, R9, R154, RZ ;  /* 0x0000009a09a47224 */ /* 0x000fce00078e02ff */
.L_x_215:
[----:B------:R-:W-:Y:S05]  /*52e0*/  BSYNC B1 ;  /* 0x0000000000017941 */ /* 0x000fea0003800000 */
.L_x_214:
[----:B0-----:R-:W-:Y:S01]  /*52f0*/  @!P5 IMAD R9, R52, R153, R164 ;  /* 0x000000993409d224 */ /* 0x001fe200078e02a4 */
[----:B------:R-:W-:Y:S04]  /*5300*/  BSSY B1, `(.L_x_216) ;  /* 0x0000006000017945 */ /* 0x000fe80003800000 */
[----:B------:R0:W-:Y:S01]  /*5310*/  @!P5 STG.E.U8 desc[UR36][R6.64+0x38], R9 ;  /* 0x000038090600d986 */ /* 0x0001e2000c101124 */
[----:B------:R-:W-:Y:S05]  /*5320*/  @P1 BRA `(.L_x_217) ;  /* 0x00000000000c1947 */ /* 0x000fea0003800000 */
[----:B--2---:R-:W0:Y:S02]  /*5330*/  LDG.E.U8 R155, desc[UR36][R4.64+0x39] ;  /* 0x00003924049b7981 */ /* 0x004e24000c1e1100 */
[----:B0-----:R-:W-:-:S05]  /*5340*/  PRMT R9, R155, 0x8880, RZ ;  /* 0x000088809b097816 */ /* 0x001fca00000000ff */
[----:B------:R-:W-:-:S07]  /*5350*/  IMAD R164, R9, R154, RZ ;  /* 0x0000009a09a47224 */ /* 0x000fce00078e02ff */
.L_x_217:
[----:B------:R-:W-:Y:S05]  /*5360*/  BSYNC B1 ;  /* 0x0000000000017941 */ /* 0x000fea0003800000 */
.L_x_216:
        /* <DEDUP_REMOVED lines=11> */
.L_x_219:
[----:B------:R-:W-:Y:S05]  /*5420*/  BSYNC B1 ;  /* 0x0000000000017941 */ /* 0x000fea0003800000 */
.L_x_218:
[----:B0-----:R-:W-:Y:S01]  /*5430*/  @!P4 IMAD R9, R54, R153, R164 ;  /* 0x000000993609c224 */ /* 0x001fe200078e02a4 */
[----:B------:R-:W-:Y:S04]  /*5440*/  BSSY B1, `(.L_x_220) ;  /* 0x0000006000017945 */ /* 0x000fe80003800000 */
[----:B------:R0:W-:Y:S01]  /*5450*/  @!P4 STG.E.U8 desc[UR36][R10.64+0x38], R9 ;  /* 0x000038090a00c986 */ /* 0x0001e2000c101124 */
[----:B------:R-:W-:Y:S05]  /*5460*/  @P3 BRA `(.L_x_221) ;  /* 0x00000000000c3947 */ /* 0x000fea0003800000 */
[----:B--2---:R-:W0:Y:S02]  /*5470*/  LDG.E.U8 R155, desc[UR36][R12.64+0x39] ;  /* 0x000039240c9b7981 */ /* 0x004e24000c1e1100 */
[----:B0-----:R-:W-:-:S05]  /*5480*/  PRMT R9, R155, 0x8880, RZ ;  /* 0x000088809b097816 */ /* 0x001fca00000000ff */
[----:B------:R-:W-:-:S07]  /*5490*/  IMAD R164, R9, R154, RZ ;  /* 0x0000009a09a47224 */ /* 0x000fce00078e02ff */
.L_x_221:
[----:B------:R-:W-:Y:S05]  /*54a0*/  BSYNC B1 ;  /* 0x0000000000017941 */ /* 0x000fea0003800000 */
.L_x_220:
[----:B------:R-:W-:Y:S01]  /*54b0*/  @!P3 IMAD R55, R55, R153, R164 ;  /* 0x000000993737b224 */ /* 0x000fe200078e02a4 */
[----:B------:R-:W-:Y:S04]  /*54c0*/  BSSY B1, `(.L_x_222) ;  /* 0x0000006000017945 */ /* 0x000fe80003800000 */
[----:B------:R0:W-:Y:S01]  /*54d0*/  @!P3 STG.E.U8 desc[UR36][R10.64+0x39], R55 ;  /* 0x000039370a00b986 */ /* 0x0001e2000c101124 */
[----:B------:R-:W-:Y:S05]  /*54e0*/  @P5 BRA `(.L_x_223) ;  /* 0x00000000000c5947 */ /* 0x000fea0003800000 */
[----:B--2---:R-:W0:Y:S02]  /*54f0*/  LDG.E.U8 R155, desc[UR36][R4.64+0x40] ;  /* 0x00004024049b7981 */ /* 0x004e24000c1e1100 */
[----:B0-----:R-:W-:-:S05]  /*5500*/  PRMT R9, R155, 0x8880, RZ ;  /* 0x000088809b097816 */ /* 0x001fca00000000ff */
[----:B------:R-:W-:-:S07]  /*5510*/  IMAD R164, R9, R154, RZ ;  /* 0x0000009a09a47224 */ /* 0x000fce00078e02ff */
.L_x_223:
[----:B------:R-:W-:Y:S05]  /*5520*/  BSYNC B1 ;  /* 0x0000000000017941 */ /* 0x000fea0003800000 */
.L_x_222:
[----:B0-----:R-:W-:Y:S01]  /*5530*/  @!P5 IMAD R9, R56, R153, R164 ;  /* 0x000000993809d224 */ /* 0x001fe200078e02a4 */
[----:B------:R-:W-:Y:S04]  /*5540*/  BSSY B1, `(.L_x_224) ;  /* 0x0000006000017945 */ /* 0x000fe80003800000 */
[----:B------:R0:W-:Y:S01]  /*5550*/  @!P5 STG.E.U8 desc[UR36][R6.64+0x40], R9 ;  /* 0x000040090600d986 */ /* 0x0001e2000c101124 */
[----:B------:R-:W-:Y:S05]  /*5560*/  @P1 BRA `(.L_x_225) ;  /* 0x00000000000c1947 */ /* 0x000fea0003800000 */
[----:B--2---:R-:W0:Y:S02]  /*5570*/  LDG.E.U8 R155, desc[UR36][R4.64+0x41] ;  /* 0x00004124049b7981 */ /* 0x004e24000c1e1100 */
[----:B0-----:R-:W-:-:S05]  /*5580*/  PRMT R9, R155, 0x8880, RZ ;  /* 0x000088809b097816 */ /* 0x001fca00000000ff */
[----:B------:R-:W-:-:S07]  /*5590*/  IMAD R164, R9, R154, RZ ;  /* 0x0000009a09a47224 */ /* 0x000fce00078e02ff */
.L_x_225:
[----:B------:R-:W-:Y:S05]  /*55a0*/  BSYNC B1 ;  /* 0x0000000000017941 */ /* 0x000fea0003800000 */
.L_x_224:
        /* <DEDUP_REMOVED lines=11> */
.L_x_227:
[----:B------:R-:W-:Y:S05]  /*5660*/  BSYNC B1 ;  /* 0x0000000000017941 */ /* 0x000fea0003800000 */
.L_x_226:
[----:B0-----:R-:W-:Y:S01]  /*5670*/  @!P4 IMAD R9, R58, R153, R164 ;  /* 0x000000993a09c224 */ /* 0x001fe200078e02a4 */
[----:B------:R-:W-:Y:S04]  /*5680*/  BSSY B1, `(.L_x_228) ;  /* 0x0000006000017945 */ /* 0x000fe80003800000 */
[----:B------:R0:W-:Y:S01]  /*5690*/  @!P4 STG.E.U8 desc[UR36][R10.64+0x40], R9 ;  /* 0x000040090a00c986 */ /* 0x0001e2000c101124 */
[----:B------:R-:W-:Y:S05]  /*56a0*/  @P3 BRA `(.L_x_229) ;  /* 0x00000000000c3947 */ /* 0x000fea0003800000 */
[----:B--2---:R-:W0:Y:S02]  /*56b0*/  LDG.E.U8 R155, desc[UR36][R12.64+0x41] ;  /* 0x000041240c9b7981 */ /* 0x004e24000c1e1100 */
[----:B0-----:R-:W-:-:S05]  /*56c0*/  PRMT R9, R155, 0x8880, RZ ;  /* 0x000088809b097816 */ /* 0x001fca00000000ff */
[----:B------:R-:W-:-:S07]  /*56d0*/  IMAD R164, R9, R154, RZ ;  /* 0x0000009a09a47224 */ /* 0x000fce00078e02ff */
.L_x_229:
[----:B------:R-:W-:Y:S05]  /*56e0*/  BSYNC B1 ;  /* 0x0000000000017941 */ /* 0x000fea0003800000 */
.L_x_228:
[----:B------:R-:W-:Y:S01]  /*56f0*/  @!P3 IMAD R59, R59, R153, R164 ;  /* 0x000000993b3bb224 */ /* 0x000fe200078e02a4 */
[----:B------:R-:W-:Y:S04]  /*5700*/  BSSY B1, `(.L_x_230) ;  /* 0x0000006000017945 */ /* 0x000fe80003800000 */
[----:B------:R0:W-:Y:S01]  /*5710*/  @!P3 STG.E.U8 desc[UR36][R10.64+0x41], R59 ;  /* 0x0000413b0a00b986 */ /* 0x0001e2000c101124 */
[----:B------:R-:W-:Y:S05]  /*5720*/  @P5 BRA `(.L_x_231) ;  /* 0x00000000000c5947 */ /* 0x000fea0003800000 */
[----:B--2---:R-:W0:Y:S02]  /*5730*/  LDG.E.U8 R155, desc[UR36][R4.64+0x48] ;  /* 0x00004824049b7981 */ /* 0x004e24000c1e1100 */
[----:B0-----:R-:W-:-:S05]  /*5740*/  PRMT R9, R155, 0x8880, RZ ;  /* 0x000088809b097816 */ /* 0x001fca00000000ff */
[----:B------:R-:W-:-:S07]  /*5750*/  IMAD R164, R9, R154, RZ ;  /* 0x0000009a09a47224 */ /* 0x000fce00078e02ff */
.L_x_231:
[----:B------:R-:W-:Y:S05]  /*5760*/  BSYNC B1 ;  /* 0x0000000000017941 */ /* 0x000fea0003800000 */
.L_x_230:
[----:B0-----:R-:W-:Y:S01]  /*5770*/  @!P5 IMAD R9, R60, R153, R164 ;  /* 0x000000993c09d224 */ /* 0x001fe200078e02a4 */
[----:B------:R-:W-:Y:S04]  /*5780*/  BSSY B1, `(.L_x_232) ;  /* 0x0000006000017945 */ /* 0x000fe80003800000 */
[----:B------:R0:W-:Y:S01]  /*5790*/  @!P5 STG.E.U8 desc[UR36][R6.64+0x48], R9 ;  /* 0x000048090600d986 */ /* 0x0001e2000c101124 */
[----:B------:R-:W-:Y:S05]  /*57a0*/  @P1 BRA `(.L_x_233) ;  /* 0x00000000000c1947 */ /* 0x000fea0003800000 */
[----:B--2---:R-:W0:Y:S02]  /*57b0*/  LDG.E.U8 R155, desc[UR36][R4.64+0x49] ;  /* 0x00004924049b7981 */ /* 0x004e24000c1e1100 */
[----:B0-----:R-:W-:-:S05]  /*57c0*/  PRMT R9, R155, 0x8880, RZ ;  /* 0x000088809b097816 */ /* 0x001fca00000000ff */
[----:B------:R-:W-:-:S07]  /*57d0*/  IMAD R164, R9, R154, RZ ;  /* 0x0000009a09a47224 */ /* 0x000fce00078e02ff */
.L_x_233:
[----:B------:R-:W-:Y:S05]  /*57e0*/  BSYNC B1 ;  /* 0x0000000000017941 */ /* 0x000fea0003800000 */
.L_x_232:
        /* <DEDUP_REMOVED lines=11> */
.L_x_235:
[----:B------:R-:W-:Y:S05]  /*58a0*/  BSYNC B1 ;  /* 0x0000000000017941 */ /* 0x000fea0003800000 */
.L_x_234:
[----:B0-----:R-:W-:Y:S01]  /*58b0*/  @!P4 IMAD R9, R62, R153, R164 ;  /* 0x000000993e09c224 */ /* 0x001fe200078e02a4 */
[----:B------:R-:W-:Y:S04]  /*58c0*/  BSSY B1, `(.L_x_236) ;  /* 0x0000006000017945 */ /* 0x000fe80003800000 */
[----:B------:R0:W-:Y:S01]  /*58d0*/  @!P4 STG.E.U8 desc[UR36][R10.64+0x48], R9 ;  /* 0x000048090a00c986 */ /* 0x0001e2000c101124 */
[----:B------:R-:W-:Y:S05]  /*58e0*/  @P3 BRA `(.L_x_237) ;  /* 0x00000000000c3947 */ /* 0x000fea0003800000 */
[----:B--2---:R-:W0:Y:S02]  /*58f0*/  LDG.E.U8 R155, desc[UR36][R12.64+0x49] ;  /* 0x000049240c9b7981 */ /* 0x004e24000c1e1100 */
[----:B0-----:R-:W-:-:S05]  /*5900*/  PRMT R9, R155, 0x8880, RZ ;  /* 0x000088809b097816 */ /* 0x001fca00000000ff */
[----:B------:R-:W-:-:S07]  /*5910*/  IMAD R164, R9, R154, RZ ;  /* 0x0000009a09a47224 */ /* 0x000fce00078e02ff */
.L_x_237:
[----:B------:R-:W-:Y:S05]  /*5920*/  BSYNC B1 ;  /* 0x0000000000017941 */ /* 0x000fea0003800000 */
.L_x_236:
[----:B------:R-:W-:Y:S01]  /*5930*/  @!P3 IMAD R63, R63, R153, R164 ;  /* 0x000000993f3fb224 */ /* 0x000fe200078e02a4 */
[----:B------:R-:W-:Y:S04]  /*5940*/  BSSY B1, `(.L_x_238) ;  /* 0x0000006000017945 */ /* 0x000fe80003800000 */
[----:B------:R0:W-:Y:S01]  /*5950*/  @!P3 STG.E.U8 desc[UR36][R10.64+0x49], R63 ;  /* 0x0000493f0a00b986 */ /* 0x0001e2000c101124 */
[----:B------:R-:W-:Y:S05]  /*5960*/  @P5 BRA `(.L_x_239) ;  /* 0x00000000000c5947 */ /* 0x000fea0003800000 */
[----:B--2---:R-:W0:Y:S02]  /*5970*/  LDG.E.U8 R155, desc[UR36][R4.64+0x50] ;  /* 0x00005024049b7981 */ /* 0x004e24000c1e1100 */
[----:B0-----:R-:W-:-:S05]  /*5980*/  PRMT R9, R155, 0x8880, RZ ;  /* 0x000088809b097816 */ /* 0x001fca00000000ff */
[----:B------:R-:W-:-:S07]  /*5990*/  IMAD R164, R9, R154, RZ ;  /* 0x0000009a09a47224 */ /* 0x000fce00078e02ff */
.L_x_239:
[----:B------:R-:W-:Y:S05]  /*59a0*/  BSYNC B1 ;  /* 0x0000000000017941 */ /* 0x000fea0003800000 */
.L_x_238:
[----:B0-----:R-:W-:Y:S01]  /*59b0*/  @!P5 IMAD R9, R64, R153, R164 ;  /* 0x000000994009d224 */ /* 0x001fe200078e02a4 */
[----:B------:R-:W-:Y:S04]  /*59c0*/  BSSY B1, `(.L_x_240) ;  /* 0x0000006000017945 */ /* 0x000fe80003800000 */
[----:B------:R0:W-:Y:S01]  /*59d0*/  @!P5 STG.E.U8 desc[UR36][R6.64+0x50], R9 ;  /* 0x000050090600d986 */ /* 0x0001e2000c101124 */
[----:B------:R-:W-:Y:S05]  /*59e0*/  @P1 BRA `(.L_x_241) ;  /* 0x00000000000c1947 */ /* 0x000fea0003800000 */
[----:B--2---:R-:W0:Y:S02]  /*59f0*/  LDG.E.U8 R155, desc[UR36][R4.64+0x51] ;  /* 0x00005124049b7981 */ /* 0x004e24000c1e1100 */
[----:B0-----:R-:W-:-:S05]  /*5a00*/  PRMT R9, R155, 0x8880, RZ ;  /* 0x000088809b097816 */ /* 0x001fca00000000ff */
[----:B------:R-:W-:-:S07]  /*5a10*/  IMAD R164, R9, R154, RZ ;  /* 0x0000009a09a47224 */ /* 0x000fce00078e02ff */
.L_x_241:
[----:B------:R-:W-:Y:S05]  /*5a20*/  BSYNC B1 ;  /* 0x0000000000017941 */ /* 0x000fea0003800000 */
.L_x_240:
        /* <DEDUP_REMOVED lines=11> */
.L_x_243:
[----:B------:R-:W-:Y:S05]  /*5ae0*/  BSYNC B1 ;  /* 0x0000000000017941 */ /* 0x000fea0003800000 */
.L_x_242:
[----:B0-----:R-:W-:Y:S01]  /*5af0*/  @!P4 IMAD R9, R66, R153, R164 ;  /* 0x000000994209c224 */ /* 0x001fe200078e02a4 */
[----:B------:R-:W-:Y:S04]  /*5b00*/  BSSY B1, `(.L_x_244) ;  /* 0x0000006000017945 */ /* 0x000fe80003800000 */
[----:B------:R0:W-:Y:S01]  /*5b10*/  @!P4 STG.E.U8 desc[UR36][R10.64+0x50], R9 ;  /* 0x000050090a00c986 */ /* 0x0001e2000c101124 */
[----:B------:R-:W-:Y:S05]  /*5b20*/  @P3 BRA `(.L_x_245) ;  /* 0x00000000000c3947 */ /* 0x000fea0003800000 */
[----:B--2---:R-:W0:Y:S02]  /*5b30*/  LDG.E.U8 R155, desc[UR36][R12.64+0x51] ;  /* 0x000051240c9b7981 */ /* 0x004e24000c1e1100 */
[----:B0-----:R-:W-:-:S05]  /*5b40*/  PRMT R9, R155, 0x8880, RZ ;  /* 0x000088809b097816 */ /* 0x001fca00000000ff */
[----:B------:R-:W-:-:S07]  /*5b50*/  IMAD R164, R9, R154, RZ ;  /* 0x0000009a09a47224 */ /* 0x000fce00078e02ff */
.L_x_245:
[----:B------:R-:W-:Y:S05]  /*5b60*/  BSYNC B1 ;  /* 0x0000000000017941 */ /* 0x000fea0003800000 */
.L_x_244:
[----:B------:R-:W-:Y:S01]  /*5b70*/  @!P3 IMAD R67, R67, R153, R164 ;  /* 0x000000994343b224 */ /* 0x000fe200078e02a4 */
[----:B------:R-:W-:Y:S04]  /*5b80*/  BSSY B1, `(.L_x_246) ;  /* 0x0000006000017945 */ /* 0x000fe80003800000 */
[----:B------:R0:W-:Y:S01]  /*5b90*/  @!P3 STG.E.U8 desc[UR36][R10.64+0x51], R67 ;  /* 0x000051430a00b986 */ /* 0x0001e2000c101124 */
[----:B------:R-:W-:Y:S05]  /*5ba0*/  @P5 BRA `(.L_x_247) ;  /* 0x00000000000c5947 */ /* 0x000fea0003800000 */
[----:B--2---:R-:W0:Y:S02]  /*5bb0*/  LDG.E.U8 R155, desc[UR36][R4.64+0x58] ;  /* 0x00005824049b7981 */ /* 0x004e24000c1e1100 */
[----:B0-----:R-:W-:-:S05]  /*5bc0*/  PRMT R9, R155, 0x8880, RZ ;  /* 0x000088809b097816 */ /* 0x001fca00000000ff */
[----:B------:R-:W-:-:S07]  /*5bd0*/  IMAD R164, R9, R154, RZ ;  /* 0x0000009a09a47224 */ /* 0x000fce00078e02ff */
.L_x_247:
[----:B------:R-:W-:Y:S05]  /*5be0*/  BSYNC B1 ;  /* 0x0000000000017941 */ /* 0x000fea0003800000 */
.L_x_246:
[----:B0-----:R-:W-:Y:S01]  /*5bf0*/  @!P5 IMAD R9, R68, R153, R164 ;  /* 0x000000994409d224 */ /* 0x001fe200078e02a4 */
[----:B------:R-:W-:Y:S04]  /*5c00*/  BSSY B1, `(.L_x_248) ;  /* 0x0000006000017945 */ /* 0x000fe80003800000 */
[----:B------:R0:W-:Y:S01]  /*5c10*/  @!P5 STG.E.U8 desc[UR36][R6.64+0x58], R9 ;  /* 0x000058090600d986 */ /* 0x0001e2000c101124 */
[----:B------:R-:W-:Y:S05]  /*5c20*/  @P1 BRA `(.L_x_249) ;  /* 0x00000000000c1947 */ /* 0x000fea0003800000 */
[----:B--2---:R-:W0:Y:S02]  /*5c30*/  LDG.E.U8 R155, desc[UR36][R4.64+0x59] ;  /* 0x00005924049b7981 */ /* 0x004e24000c1e1100 */
[----:B0-----:R-:W-:-:S05]  /*5c40*/  PRMT R9, R155, 0x8880, RZ ;  /* 0x000088809b097816 */ /* 0x001fca00000000ff */
[----:B------:R-:W-:-:S07]  /*5c50*/  IMAD R164, R9, R154, RZ ;  /* 0x0000009a09a47224 */ /* 0x000fce00078e02ff */
.L_x_249:
[----:B------:R-:W-:Y:S05]  /*5c60*/  BSYNC B1 ;  /* 0x0000000000017941 */ /* 0x000fea0003800000 */
.L_x_248:
        /* <DEDUP_REMOVED lines=11> */
.L_x_251:
[----:B------:R-:W-:Y:S05]  /*5d20*/  BSYNC B1 ;  /* 0x0000000000017941 */ /* 0x000fea0003800000 */
.L_x_250:
[----:B0-----:R-:W-:Y:S01]  /*5d30*/  @!P4 IMAD R9, R70, R153, R164 ;  /* 0x000000994609c224 */ /* 0x001fe200078e02a4 */
[----:B------:R-:W-:Y:S04]  /*5d40*/  BSSY B1, `(.L_x_252) ;  /* 0x0000006000017945 */ /* 0x000fe80003800000 */
[----:B------:R0:W-:Y:S01]  /*5d50*/  @!P4 STG.E.U8 desc[UR36][R10.64+0x58], R9 ;  /* 0x000058090a00c986 */ /* 0x0001e2000c101124 */
[----:B------:R-:W-:Y:S05]  /*5d60*/  @P3 BRA `(.L_x_253) ;  /* 0x00000000000c3947 */ /* 0x000fea0003800000 */
[----:B--2---:R-:W0:Y:S02]  /*5d70*/  LDG.E.U8 R155, desc[UR36][R12.64+0x59] ;  /* 0x000059240c9b7981 */ /* 0x004e24000c1e1100 */
[----:B0-----:R-:W-:-:S05]  /*5d80*/  PRMT R9, R155, 0x8880, RZ ;  /* 0x000088809b097816 */ /* 0x001fca00000000ff */
[----:B------:R-:W-:-:S07]  /*5d90*/  IMAD R164, R9, R154, RZ ;  /* 0x0000009a09a47224 */ /* 0x000fce00078e02ff */
.L_x_253:
[----:B------:R-:W-:Y:S05]  /*5da0*/  BSYNC B1 ;  /* 0x0000000000017941 */ /* 0x000fea0003800000 */
.L_x_252:
[----:B------:R-:W-:Y:S01]  /*5db0*/  @!P3 IMAD R71, R71, R153, R164 ;  /* 0x000000994747b224 */ /* 0x000fe200078e02a4 */
[----:B------:R-:W-:Y:S04]  /*5dc0*/  BSSY B1, `(.L_x_254) ;  /* 0x0000006000017945 */ /* 0x000fe80003800000 */
[----:B------:R0:W-:Y:S01]  /*5dd0*/  @!P3 STG.E.U8 desc[UR36][R10.64+0x59], R71 ;  /* 0x000059470a00b986 */ /* 0x0001e2000c101124 */
[----:B------:R-:W-:Y:S05]  /*5de0*/  @P5 BRA `(.L_x_255) ;  /* 0x00000000000c5947 */ /* 0x000fea0003800000 */
[----:B--2---:R-:W0:Y:S02]  /*5df0*/  LDG.E.U8 R155, desc[UR36][R4.64+0x60] ;  /* 0x00006024049b7981 */ /* 0x004e24000c1e1100 */
[----:B0-----:R-:W-:-:S05]  /*5e00*/  PRMT R9, R155, 0x8880, RZ ;  /* 0x000088809b097816 */ /* 0x001fca00000000ff */
[----:B------:R-:W-:-:S07]  /*5e10*/  IMAD R164, R9, R154, RZ ;  /* 0x0000009a09a47224 */ /* 0x000fce00078e02ff */
.L_x_255:
[----:B------:R-:W-:Y:S05]  /*5e20*/  BSYNC B1 ;  /* 0x0000000000017941 */ /* 0x000fea0003800000 */
.L_x_254:
[----:B0-----:R-:W-:Y:S01]  /*5e30*/  @!P5 IMAD R9, R72, R153, R164 ;  /* 0x000000994809d224 */ /* 0x001fe200078e02a4 */
[----:B------:R-:W-:Y:S04]  /*5e40*/  BSSY B1, `(.L_x_256) ;  /* 0x0000006000017945 */ /* 0x000fe80003800000 */
[----:B------:R0:W-:Y:S01]  /*5e50*/  @!P5 STG.E.U8 desc[UR36][R6.64+0x60], R9 ;  /* 0x000060090600d986 */ /* 0x0001e2000c101124 */
[----:B------:R-:W-:Y:S05]  /*5e60*/  @P1 BRA `(.L_x_257) ;  /* 0x00000000000c1947 */ /* 0x000fea0003800000 */
[----:B--2---:R-:W0:Y:S02]  /*5e70*/  LDG.E.U8 R155, desc[UR36][R4.64+0x61] ;  /* 0x00006124049b7981 */ /* 0x004e24000c1e1100 */
[----:B0-----:R-:W-:-:S05]  /*5e80*/  PRMT R9, R155, 0x8880, RZ ;  /* 0x000088809b097816 */ /* 0x001fca00000000ff */
[----:B------:R-:W-:-:S07]  /*5e90*/  IMAD R164, R9, R154, RZ ;  /* 0x0000009a09a47224 */ /* 0x000fce00078e02ff */
.L_x_257:
[----:B------:R-:W-:Y:S05]  /*5ea0*/  BSYNC B1 ;  /* 0x0000000000017941 */ /* 0x000fea0003800000 */
.L_x_256:
        /* <DEDUP_REMOVED lines=11> */
.L_x_259:
[----:B------:R-:W-:Y:S05]  /*5f60*/  BSYNC B1 ;  /* 0x0000000000017941 */ /* 0x000fea0003800000 */
.L_x_258:
[----:B0-----:R-:W-:Y:S01]  /*5f70*/  @!P4 IMAD R9, R74, R153, R164 ;  /* 0x000000994a09c224 */ /* 0x001fe200078e02a4 */
[----:B------:R-:W-:Y:S04]  /*5f80*/  BSSY B1, `(.L_x_260) ;  /* 0x0000006000017945 */ /* 0x000fe80003800000 */
[----:B------:R0:W-:Y:S01]  /*5f90*/  @!P4 STG.E.U8 desc[UR36][R10.64+0x60], R9 ;  /* 0x000060090a00c986 */ /* 0x0001e2000c101124 */
[----:B------:R-:W-:Y:S05]  /*5fa0*/  @P3 BRA `(.L_x_261) ;  /* 0x00000000000c3947 */ /* 0x000fea0003800000 */
[----:B--2---:R-:W0:Y:S02]  /*5fb0*/  LDG.E.U8 R155, desc[UR36][R12.64+0x61] ;  /* 0x000061240c9b7981 */ /* 0x004e24000c1e1100 */
[----:B0-----:R-:W-:-:S05]  /*5fc0*/  PRMT R9, R155, 0x8880, RZ ;  /* 0x000088809b097816 */ /* 0x001fca00000000ff */
[----:B------:R-:W-:-:S07]  /*5fd0*/  IMAD R164, R9, R154, RZ ;  /* 0x0000009a09a47224 */ /* 0x000fce00078e02ff */
.L_x_261:
[----:B------:R-:W-:Y:S05]  /*5fe0*/  BSYNC B1 ;  /* 0x0000000000017941 */ /* 0x000fea0003800000 */
.L_x_260:
[----:B------:R-:W-:Y:S01]  /*5ff0*/  @!P3 IMAD R75, R75, R153, R164 ;  /* 0x000000994b4bb224 */ /* 0x000fe200078e02a4 */
[----:B------:R-:W-:Y:S04]  /*6000*/  BSSY B1, `(.L_x_262) ;  /* 0x0000006000017945 */ /* 0x000fe80003800000 */
[----:B------:R0:W-:Y:S01]  /*6010*/  @!P3 STG.E.U8 desc[UR36][R10.64+0x61], R75 ;  /* 0x0000614b0a00b986 */ /* 0x0001e2000c101124 */
[----:B------:R-:W-:Y:S05]  /*6020*/  @P5 BRA `(.L_x_263) ;  /* 0x00000000000c5947 */ /* 0x000fea0003800000 */
[----:B--2---:R-:W0:Y:S02]  /*6030*/  LDG.E.U8 R155, desc[UR36][R4.64+0x68] ;  /* 0x00006824049b7981 */ /* 0x004e24000c1e1100 */
[----:B0-----:R-:W-:-:S05]  /*6040*/  PRMT R9, R155, 0x8880, RZ ;  /* 0x000088809b097816 */ /* 0x001fca00000000ff */
[----:B------:R-:W-:-:S07]  /*6050*/  IMAD R164, R9, R154, RZ ;  /* 0x0000009a09a47224 */ /* 0x000fce00078e02ff */
.L_x_263:
[----:B------:R-:W-:Y:S05]  /*6060*/  BSYNC B1 ;  /* 0x0000000000017941 */ /* 0x000fea0003800000 */
.L_x_262:
[----:B0-----:R-:W-:Y:S01]  /*6070*/  @!P5 IMAD R9, R76, R153, R164 ;  /* 0x000000994c09d224 */ /* 0x001fe200078e02a4 */
[----:B------:R-:W-:Y:S04]  /*6080*/  BSSY B1, `(.L_x_264) ;  /* 0x0000006000017945 */ /* 0x000fe80003800000 */
[----:B------:R0:W-:Y:S01]  /*6090*/  @!P5 STG.E.U8 desc[UR36][R6.64+0x68], R9 ;  /* 0x000068090600d986 */ /* 0x0001e2000c101124 */
[----:B------:R-:W-:Y:S05]  /*60a0*/  @P1 BRA `(.L_x_265) ;  /* 0x00000000000c1947 */ /* 0x000fea0003800000 */
[----:B--2---:R-:W0:Y:S02]  /*60b0*/  LDG.E.U8 R155, desc[UR36][R4.64+0x69] ;  /* 0x00006924049b7981 */ /* 0x004e24000c1e1100 */
[----:B0-----:R-:W-:-:S05]  /*60c0*/  PRMT R9, R155, 0x8880, RZ ;  /* 0x000088809b097816 */ /* 0x001fca00000000ff */
[----:B------:R-:W-:-:S07]  /*60d0*/  IMAD R164, R9, R154, RZ ;  /* 0x0000009a09a47224 */ /* 0x000fce00078e02ff */
.L_x_265:
[----:B------:R-:W-:Y:S05]  /*60e0*/  BSYNC B1 ;  /* 0x0000000000017941 */ /* 0x000fea0003800000 */
.L_x_264:
        /* <DEDUP_REMOVED lines=11> */
.L_x_267:
[----:B------:R-:W-:Y:S05]  /*61a0*/  BSYNC B1 ;  /* 0x0000000000017941 */ /* 0x000fea0003800000 */
.L_x_266:
[----:B0-----:R-:W-:Y:S01]  /*61b0*/  @!P4 IMAD R9, R78, R153, R164 ;  /* 0x000000994e09c224 */ /* 0x001fe200078e02a4 */
[----:B------:R-:W-:Y:S04]  /*61c0*/  BSSY B1, `(.L_x_268) ;  /* 0x0000006000017945 */ /* 0x000fe80003800000 */
[----:B------:R0:W-:Y:S01]  /*61d0*/  @!P4 STG.E.U8 desc[UR36][R10.64+0x68], R9 ;  /* 0x000068090a00c986 */ /* 0x0001e2000c101124 */
[----:B------:R-:W-:Y:S05]  /*61e0*/  @P3 BRA `(.L_x_269) ;  /* 0x00000000000c3947 */ /* 0x000fea0003800000 */
[----:B--2---:R-:W0:Y:S02]  /*61f0*/  LDG.E.U8 R155, desc[UR36][R12.64+0x69] ;  /* 0x000069240c9b7981 */ /* 0x004e24000c1e1100 */
[----:B0-----:R-:W-:-:S05]  /*6200*/  PRMT R9, R155, 0x8880, RZ ;  /* 0x000088809b097816 */ /* 0x001fca00000000ff */
[----:B------:R-:W-:-:S07]  /*6210*/  IMAD R164, R9, R154, RZ ;  /* 0x0000009a09a47224 */ /* 0x000fce00078e02ff */
.L_x_269:
[----:B------:R-:W-:Y:S05]  /*6220*/  BSYNC B1 ;  /* 0x0000000000017941 */ /* 0x000fea0003800000 */
.L_x_268:
[----:B------:R-:W-:Y:S01]  /*6230*/  @!P3 IMAD R79, R79, R153, R164 ;  /* 0x000000994f4fb224 */ /* 0x000fe200078e02a4 */
[----:B------:R-:W-:Y:S04]  /*6240*/  BSSY B1, `(.L_x_270) ;  /* 0x0000006000017945 */ /* 0x000fe80003800000 */
[----:B------:R0:W-:Y:S01]  /*6250*/  @!P3 STG.E.U8 desc[UR36][R10.64+0x69], R79 ;  /* 0x0000694f0a00b986 */ /* 0x0001e2000c101124 */
[----:B------:R-:W-:Y:S05]  /*6260*/  @P5 BRA `(.L_x_271) ;  /* 0x00000000000c5947 */ /* 0x000fea0003800000 */
[----:B--2---:R-:W0:Y:S02]  /*6270*/  LDG.E.U8 R155, desc[UR36][R4.64+0x70] ;  /* 0x00007024049b7981 */ /* 0x004e24000c1e1100 */
[----:B0-----:R-:W-:-:S05]  /*6280*/  PRMT R9, R155, 0x8880, RZ ;  /* 0x000088809b097816 */ /* 0x001fca00000000ff */
[----:B------:R-:W-:-:S07]  /*6290*/  IMAD R164, R9, R154, RZ ;  /* 0x0000009a09a47224 */ /* 0x000fce00078e02ff */
.L_x_271:
[----:B------:R-:W-:Y:S05]  /*62a0*/  BSYNC B1 ;  /* 0x0000000000017941 */ /* 0x000fea0003800000 */
.L_x_270:
[----:B0-----:R-:W-:Y:S01]  /*62b0*/  @!P5 IMAD R9, R80, R153, R164 ;  /* 0x000000995009d224 */ /* 0x001fe200078e02a4 */
[----:B------:R-:W-:Y:S04]  /*62c0*/  BSSY B1, `(.L_x_272) ;  /* 0x0000006000017945 */ /* 0x000fe80003800000 */
[----:B------:R0:W-:Y:S01]  /*62d0*/  @!P5 STG.E.U8 desc[UR36][R6.64+0x70], R9 ;  /* 0x000070090600d986 */ /* 0x0001e2000c101124 */
[----:B------:R-:W-:Y:S05]  /*62e0*/  @P1 BRA `(.L_x_273) ;  /* 0x00000000000c1947 */ /* 0x000fea0003800000 */
[----:B--2---:R-:W0:Y:S02]  /*62f0*/  LDG.E.U8 R155, desc[UR36][R4.64+0x71] ;  /* 0x00007124049b7981 */ /* 0x004e24000c1e1100 */
[----:B0-----:R-:W-:-:S05]  /*6300*/  PRMT R9, R155, 0x8880, RZ ;  /* 0x000088809b097816 */ /* 0x001fca00000000ff */
[----:B------:R-:W-:-:S07]  /*6310*/  IMAD R164, R9, R154, RZ ;  /* 0x0000009a09a47224 */ /* 0x000fce00078e02ff */
.L_x_273:
[----:B------:R-:W-:Y:S05]  /*6320*/  BSYNC B1 ;  /* 0x0000000000017941 */ /* 0x000fea0003800000 */
.L_x_272:
[----:B------:R-:W-:Y:S01]  /*6330*/  ISETP.LT.OR P4, PT, R3, 0x71, !P0 ;  /* 0x000000710300780c */ /* 0x000fe20004781670 */
[----:B------:R-:W-:Y:S01]  /*6340*/  @!P1 IMAD R81, R81, R153, R164 ;  /* 0x0000009951519224 */ /* 0x000fe200078e02a4 */
[----:B------:R-:W-:Y:S01]  /*6350*/  BSSY B1, `(.L_x_274) ;  /* 0x000000a000017945 */ /* 0x000fe20003800000 */
[C---:B------:R-:W-:Y:S02]  /*6360*/  ISETP.LT.OR P3, PT, R3.reuse, 0x72, !P0 ;  /* 0x000000720300780c */ /* 0x040fe40004761670 */
        /* <DEDUP_REMOVED lines=8> */
.L_x_275:
[----:B------:R-:W-:Y:S05]  /*63f0*/  BSYNC B1 ;  /* 0x0000000000017941 */ /* 0x000fea0003800000 */
.L_x_274:
[----:B0-----:R-:W-:Y:S01]  /*6400*/  @!P4 IMAD R9, R82, R153, R164 ;  /* 0x000000995209c224 */ /* 0x001fe200078e02a4 */
[----:B------:R-:W-:Y:S04]  /*6410*/  BSSY B1, `(.L_x_276) ;  /* 0x0000006000017945 */ /* 0x000fe80003800000 */
[----:B------:R0:W-:Y:S01]  /*6420*/  @!P4 STG.E.U8 desc[UR36][R10.64+0x70], R9 ;  /* 0x000070090a00c986 */ /* 0x0001e2000c101124 */
[----:B------:R-:W-:Y:S05]  /*6430*/  @P3 BRA `(.L_x_277) ;  /* 0x00000000000c3947 */ /* 0x000fea0003800000 */
[----:B--2---:R-:W0:Y:S02]  /*6440*/  LDG.E.U8 R155, desc[UR36][R12.64+0x71] ;  /* 0x000071240c9b7981 */ /* 0x004e24000c1e1100 */
[----:B0-----:R-:W-:-:S05]  /*6450*/  PRMT R9, R155, 0x8880, RZ ;  /* 0x000088809b097816 */ /* 0x001fca00000000ff */
[----:B------:R-:W-:-:S07]  /*6460*/  IMAD R164, R9, R154, RZ ;  /* 0x0000009a09a47224 */ /* 0x000fce00078e02ff */
.L_x_277:
[----:B------:R-:W-:Y:S05]  /*6470*/  BSYNC B1 ;  /* 0x0000000000017941 */ /* 0x000fea0003800000 */
.L_x_276:
[----:B------:R-:W-:Y:S01]  /*6480*/  @!P3 IMAD R83, R83, R153, R164 ;  /* 0x000000995353b224 */ /* 0x000fe200078e02a4 */
[----:B------:R-:W-:Y:S04]  /*6490*/  BSSY B1, `(.L_x_278) ;  /* 0x0000006000017945 */ /* 0x000fe80003800000 */
[----:B------:R0:W-:Y:S01]  /*64a0*/  @!P3 STG.E.U8 desc[UR36][R10.64+0x71], R83 ;  /* 0x000071530a00b986 */ /* 0x0001e2000c101124 */
[----:B------:R-:W-:Y:S05]  /*64b0*/  @P1 BRA `(.L_x_279) ;  /* 0x00000000000c1947 */ /* 0x000fea0003800000 */
[----:B--2---:R-:W0:Y:S02]  /*64c0*/  LDG.E.U8 R155, desc[UR36][R4.64+0x78] ;  /* 0x00007824049b7981 */ /* 0x004e24000c1e1100 */
[----:B0-----:R-:W-:-:S05]  /*64d0*/  PRMT R9, R155, 0x8880, RZ ;  /* 0x000088809b097816 */ /* 0x001fca00000000ff */
[----:B------:R-:W-:-:S07]  /*64e0*/  IMAD R164, R9, R154, RZ ;  /* 0x0000009a09a47224 */ /* 0x000fce00078e02ff */
.L_x_279:
[----:B------:R-:W-:Y:S05]  /*64f0*/  BSYNC B1 ;  /* 0x0000000000017941 */ /* 0x000fea0003800000 */
.L_x_278:
[----:B0-----:R-:W-:Y:S01]  /*6500*/  @!P1 IMAD R9, R84, R153, R164 ;  /* 0x0000009954099224 */ /* 0x001fe200078e02a4 */
[----:B------:R-:W-:Y:S04]  /*6510*/  BSSY B1, `(.L_x_280) ;  /* 0x0000006000017945 */ /* 0x000fe80003800000 */
[----:B------:R0:W-:Y:S01]  /*6520*/  @!P1 STG.E.U8 desc[UR36][R6.64+0x78], R9 ;  /* 0x0000780906009986 */ /* 0x0001e2000c101124 */
[----:B------:R-:W-:Y:S05]  /*6530*/  @P2 BRA `(.L_x_281) ;  /* 0x00000000000c2947 */ /* 0x000fea0003800000 */
[----:B--2---:R-:W0:Y:S02]  /*6540*/  LDG.E.U8 R155, desc[UR36][R4.64+0x79] ;  /* 0x00007924049b7981 */ /* 0x004e24000c1e1100 */
[----:B0-----:R-:W-:-:S05]  /*6550*/  PRMT R9, R155, 0x8880, RZ ;  /* 0x000088809b097816 */ /* 0x001fca00000000ff */
[----:B------:R-:W-:-:S07]  /*6560*/  IMAD R164, R9, R154, RZ ;  /* 0x0000009a09a47224 */ /* 0x000fce00078e02ff */
.L_x_281:
[----:B------:R-:W-:Y:S05]  /*6570*/  BSYNC B1 ;  /* 0x0000000000017941 */ /* 0x000fea0003800000 */
.L_x_280:
[----:B------:R-:W-:Y:S01]  /*6580*/  @!P2 IMAD R85, R85, R153, R164 ;  /* 0x000000995555a224 */ /* 0x000fe200078e02a4 */
[----:B------:R-:W-:Y:S04]  /*6590*/  BSSY B1, `(.L_x_282) ;  /* 0x0000006000017945 */ /* 0x000fe80003800000 */
[----:B------:R0:W-:Y:S01]  /*65a0*/  @!P2 STG.E.U8 desc[UR36][R6.64+0x79], R85 ;  /* 0x000079550600a986 */ /* 0x0001e2000c101124 */
[----:B------:R-:W-:Y:S05]  /*65b0*/  @P5 BRA `(.L_x_283) ;  /* 0x00000000000c5947 */ /* 0x000fea0003800000 */
[----:B--2---:R-:W2:Y:S02]  /*65c0*/  LDG.E.U8 R155, desc[UR36][R12.64+0x78] ;  /* 0x000078240c9b7981 */ /* 0x004ea4000c1e1100 */
[----:B--2---:R-:W-:-:S05]  /*65d0*/  PRMT R5, R155, 0x8880, RZ ;  /* 0x000088809b057816 */ /* 0x004fca00000000ff */
[----:B------:R-:W-:-:S07]  /*65e0*/  IMAD R164, R5, R154, RZ ;  /* 0x0000009a05a47224 */ /* 0x000fce00078e02ff */
.L_x_283:
[----:B------:R-:W-:Y:S05]  /*65f0*/  BSYNC B1 ;  /* 0x0000000000017941 */ /* 0x000fea0003800000 */
.L_x_282:
[----:B------:R-:W-:Y:S01]  /*6600*/  @!P5 IMAD R5, R86, R153, R164 ;  /* 0x000000995605d224 */ /* 0x000fe200078e02a4 */
[----:B------:R-:W-:Y:S01]  /*6610*/  ISETP.LT.OR P0, PT, R3, 0x7a, !P0 ;  /* 0x0000007a0300780c */ /* 0x000fe20004701670 */
[----:B------:R-:W-:Y:S03]  /*6620*/  BSSY B1, `(.L_x_284) ;  /* 0x0000006000017945 */ /* 0x000fe60003800000 */
[----:B------:R0:W-:Y:S09]  /*6630*/  @!P5 STG.E.U8 desc[UR36][R10.64+0x78], R5 ;  /* 0x000078050a00d986 */ /* 0x0001f2000c101124 */
[----:B------:R-:W-:Y:S05]  /*6640*/  @P0 BRA `(.L_x_285) ;  /* 0x00000000000c0947 */ /* 0x000fea0003800000 */
[----:B--2---:R-:W2:Y:S02]  /*6650*/  LDG.E.U8 R155, desc[UR36][R12.64+0x79] ;  /* 0x000079240c9b7981 */ /* 0x004ea4000c1e1100 */
[----:B--2---:R-:W-:-:S05]  /*6660*/  PRMT R3, R155, 0x8880, RZ ;  /* 0x000088809b037816 */ /* 0x004fca00000000ff */
[----:B------:R-:W-:-:S07]  /*6670*/  IMAD R164, R3, R154, RZ ;  /* 0x0000009a03a47224 */ /* 0x000fce00078e02ff */
.L_x_285:
[----:B------:R-:W-:Y:S05]  /*6680*/  BSYNC B1 ;  /* 0x0000000000017941 */ /* 0x000fea0003800000 */
.L_x_284:
[----:B------:R-:W-:Y:S01]  /*6690*/  IMAD R87, R87, R153, R164 ;  /* 0x0000009957577224 */ /* 0x000fe200078e02a4 */
[----:B------:R-:W-:Y:S06]  /*66a0*/  @P0 BRA `(.L_x_286) ;  /* 0x0000001800180947 */ /* 0x000fec0003800000 */
[----:B------:R0:W-:Y:S01]  /*66b0*/  STG.E.U8 desc[UR36][R10.64+0x79], R87 ;  /* 0x000079570a007986 */ /* 0x0001e2000c101124 */
[----:B------:R-:W-:Y:S05]  /*66c0*/  BRA `(.L_x_286) ;  /* 0x0000001800107947 */ /* 0x000fea0003800000 */
.L_x_29:
[C---:B------:R-:W-:Y:S02]  /*66d0*/  ISETP.GE.AND P2, PT, R0.reuse, 0x1, PT ;  /* 0x000000010000780c */ /* 0x040fe40003f46270 */
[----:B------:R-:W-:Y:S02]  /*66e0*/  ISETP.GE.AND P0, PT, R0, 0x9, PT ;  /* 0x000000090000780c */ /* 0x000fe40003f06270 */
[C---:B------:R-:W-:Y:S02]  /*66f0*/  ISETP.LT.OR P3, PT, R3.reuse, 0x1, !P2 ;  /* 0x000000010300780c */ /* 0x040fe40005761670 */
[C---:B------:R-:W-:Y:S02]  /*6700*/  ISETP.LT.OR P5, PT, R3.reuse, 0x2, !P2 ;  /* 0x000000020300780c */ /* 0x040fe400057a1670 */
[C---:B------:R-:W-:Y:S02]  /*6710*/  ISETP.LT.OR P1, PT, R3.reuse, 0x1, !P0 ;  /* 0x000000010300780c */ /* 0x040fe40004721670 */
[----:B------:R-:W-:-:S07]  /*6720*/  ISETP.LT.OR P4, PT, R3, 0x2, !P0 ;  /* 0x000000020300780c */ /* 0x000fce0004781670 */
[-C--:B------:R-:W-:Y:S02]  /*6730*/  @!P3 IMAD R5, R88, R153.reuse, RZ ;  /* 0x000000995805b224 */ /* 0x080fe400078e02ff */
[-C--:B------:R-:W-:Y:S02]  /*6740*/  @!P5 IMAD R89, R89, R153.reuse, RZ ;  /* 0x000000995959d224 */ /* 0x080fe400078e02ff */
[-C--:B------:R-:W-:Y:S01]  /*6750*/  @!P1 IMAD R13, R90, R153.reuse, RZ ;  /* 0x000000995a0d9224 */ /* 0x080fe200078e02ff */
[----:B------:R0:W-:Y:S01]  /*6760*/  @!P3 STG.E.U8 desc[UR36][R158.64], R5 ;  /* 0x000000059e00b986 */ /* 0x0001e2000c101124 */
[----:B------:R-:W-:Y:S01]  /*6770*/  ISETP.LT.OR P3, PT, R3, 0x9, !P2 ;  /* 0x000000090300780c */ /* 0x000fe20005761670 */
[----:B------:R-:W-:Y:S02]  /*6780*/  @!P4 IMAD R91, R91, R153, RZ ;  /* 0x000000995b5bc224 */ /* 0x000fe400078e02ff */
[----:B------:R-:W-:Y:S01]  /*6790*/  @!P5 STG.E.U8 desc[UR36][R158.64+0x1], R89 ;  /* 0x000001599e00d986 */ /* 0x000fe2000c101124 */
[----:B------:R-:W-:-:S03]  /*67a0*/  ISETP.LT.OR P5, PT, R3, 0xa, !P2 ;  /* 0x0000000a0300780c */ /* 0x000fc600057a1670 */
[----:B------:R1:W-:Y:S01]  /*67b0*/  @!P1 STG.E.U8 desc[UR36][R8.64], R13 ;  /* 0x0000000d08009986 */ /* 0x0003e2000c101124 */
[----:B------:R-:W-:-:S03]  /*67c0*/  ISETP.LT.OR P1, PT, R3, 0x9, !P0 ;  /* 0x000000090300780c */ /* 0x000fc60004721670 */
[----:B------:R-:W-:Y:S01]  /*67d0*/  @!P4 STG.E.U8 desc[UR36][R8.64+0x1], R91 ;  /* 0x0000015b0800c986 */ /* 0x000fe2000c101124 */
[----:B------:R-:W-:Y:S01]  /*67e0*/  ISETP.LT.OR P4, PT, R3, 0xa, !P0 ;  /* 0x0000000a0300780c */ /* 0x000fe20004781670 */
[----:B------:R-:W-:-:S04]  /*67f0*/  @!P3 IMAD R15, R92, R153, RZ ;  /* 0x000000995c0fb224 */ /* 0x000fc800078e02ff */
[-C--:B------:R-:W-:Y:S01]  /*6800*/  @!P5 IMAD R93, R93, R153.reuse, RZ ;  /* 0x000000995d5dd224 */ /* 0x080fe200078e02ff */
[----:B------:R3:W-:Y:S01]  /*6810*/  @!P3 STG.E.U8 desc[UR36][R158.64+0x8], R15 ;  /* 0x0000080f9e00b986 */ /* 0x0007e2000c101124 */
[C---:B------:R-:W-:Y:S02]  /*6820*/  ISETP.LT.OR P3, PT, R3.reuse, 0x11, !P2 ;  /* 0x000000110300780c */ /* 0x040fe40005761670 */
[-C--:B0-----:R-:W-:Y:S01]  /*6830*/  @!P1 IMAD R5, R94, R153.reuse, RZ ;  /* 0x000000995e059224 */ /* 0x081fe200078e02ff */
[----:B------:R-:W-:Y:S01]  /*6840*/  @!P5 STG.E.U8 desc[UR36][R158.64+0x9], R93 ;  /* 0x0000095d9e00d986 */ /* 0x000fe2000c101124 */
[----:B------:R-:W-:Y:S02]  /*6850*/  ISETP.LT.OR P5, PT, R3, 0x12, !P2 ;  /* 0x000000120300780c */ /* 0x000fe400057a1670 */
[----:B------:R-:W-:Y:S01]  /*6860*/  @!P4 IMAD R95, R95, R153, RZ ;  /* 0x000000995f5fc224 */ /* 0x000fe200078e02ff */
[----:B------:R0:W-:Y:S01]  /*6870*/  @!P1 STG.E.U8 desc[UR36][R8.64+0x8], R5 ;  /* 0x0000080508009986 */ /* 0x0001e2000c101124 */
[----:B------:R-:W-:-:S03]  /*6880*/  ISETP.LT.OR P1, PT, R3, 0x11, !P0 ;  /* 0x000000110300780c */ /* 0x000fc60004721670 */
[----:B------:R-:W-:Y:S01]  /*6890*/  @!P4 STG.E.U8 desc[UR36][R8.64+0x9], R95 ;  /* 0x0000095f0800c986 */ /* 0x000fe2000c101124 */
[----:B------:R-:W-:Y:S01]  /*68a0*/  ISETP.LT.OR P4, PT, R3, 0x12, !P0 ;  /* 0x000000120300780c */ /* 0x000fe20004781670 */
[----:B-1----:R-:W-:-:S04]  /*68b0*/  @!P3 IMAD R13, R96, R153, RZ ;  /* 0x00000099600db224 */ /* 0x002fc800078e02ff */
[-C--:B------:R-:W-:Y:S01]  /*68c0*/  @!P5 IMAD R97, R97, R153.reuse, RZ ;  /* 0x000000996161d224 */ /* 0x080fe200078e02ff */
[----:B------:R1:W-:Y:S01]  /*68d0*/  @!P3 STG.E.U8 desc[UR36][R158.64+0x10], R13 ;  /* 0x0000100d9e00b986 */ /* 0x0003e2000c101124 */
[C---:B------:R-:W-:Y:S02]  /*68e0*/  ISETP.LT.OR P3, PT, R3.reuse, 0x19, !P2 ;  /* 0x000000190300780c */ /* 0x040fe40005761670 */
[-C--:B---3--:R-:W-:Y:S01]  /*68f0*/  @!P1 IMAD R15, R98, R153.reuse, RZ ;  /* 0x00000099620f9224 */ /* 0x088fe200078e02ff */
[----:B------:R-:W-:Y:S01]  /*6900*/  @!P5 STG.E.U8 desc[UR36][R158.64+0x11], R97 ;  /* 0x000011619e00d986 */ /* 0x000fe2000c101124 */
[----:B------:R-:W-:Y:S02]  /*6910*/  ISETP.LT.OR P5, PT, R3, 0x1a, !P2 ;  /* 0x0000001a0300780c */ /* 0x000fe400057a1670 */
[----:B------:R-:W-:Y:S01]  /*6920*/  @!P4 IMAD R99, R99, R153, RZ ;  /* 0x000000996363c224 */ /* 0x000fe200078e02ff */
[----:B------:R3:W-:Y:S01]  /*6930*/  @!P1 STG.E.U8 desc[UR36][R8.64+0x10], R15 ;  /* 0x0000100f08009986 */ /* 0x0007e2000c101124 */
[----:B------:R-:W-:-:S03]  /*6940*/  ISETP.LT.OR P1, PT, R3, 0x19, !P0 ;  /* 0x000000190300780c */ /* 0x000fc60004721670 */
[----:B------:R-:W-:Y:S01]  /*6950*/  @!P4 STG.E.U8 desc[UR36][R8.64+0x11], R99 ;  /* 0x000011630800c986 */ /* 0x000fe2000c101124 */
[----:B------:R-:W-:Y:S01]  /*6960*/  ISETP.LT.OR P4, PT, R3, 0x1a, !P0 ;  /* 0x0000001a0300780c */ /* 0x000fe20004781670 */
[----:B0-----:R-:W-:-:S04]  /*6970*/  @!P3 IMAD R5, R100, R153, RZ ;  /* 0x000000996405b224 */ /* 0x001fc800078e02ff */
[-C--:B------:R-:W-:Y:S01]  /*6980*/  @!P5 IMAD R101, R101, R153.reuse, RZ ;  /* 0x000000996565d224 */ /* 0x080fe200078e02ff */
[----:B------:R0:W-:Y:S01]  /*6990*/  @!P3 STG.E.U8 desc[UR36][R158.64+0x18], R5 ;  /* 0x000018059e00b986 */ /* 0x0001e2000c101124 */
[C---:B------:R-:W-:Y:S02]  /*69a0*/  ISETP.LT.OR P3, PT, R3.reuse, 0x21, !P2 ;  /* 0x000000210300780c */ /* 0x040fe40005761670 */
[-C--:B-1----:R-:W-:Y:S01]  /*69b0*/  @!P1 IMAD R13, R102, R153.reuse, RZ ;  /* 0x00000099660d9224 */ /* 0x082fe200078e02ff */
[----:B------:R-:W-:Y:S01]  /*69c0*/  @!P5 STG.E.U8 desc[UR36][R158.64+0x19], R101 ;  /* 0x000019659e00d986 */ /* 0x000fe2000c101124 */
[----:B------:R-:W-:Y:S02]  /*69d0*/  ISETP.LT.OR P5, PT, R3, 0x22, !P2 ;  /* 0x000000220300780c */ /* 0x000fe400057a1670 */
[----:B------:R-:W-:Y:S01]  /*69e0*/  @!P4 IMAD R103, R103, R153, RZ ;  /* 0x000000996767c224 */ /* 0x000fe200078e02ff */
[----:B------:R1:W-:Y:S01]  /*69f0*/  @!P1 STG.E.U8 desc[UR36][R8.64+0x18], R13 ;  /* 0x0000180d08009986 */ /* 0x0003e2000c101124 */
[----:B------:R-:W-:-:S03]  /*6a00*/  ISETP.LT.OR P1, PT, R3, 0x21, !P0 ;  /* 0x000000210300780c */ /* 0x000fc60004721670 */
[----:B------:R-:W-:Y:S01]  /*6a10*/  @!P4 STG.E.U8 desc[UR36][R8.64+0x19], R103 ;  /* 0x000019670800c986 */ /* 0x000fe2000c101124 */
[----:B------:R-:W-:Y:S01]  /*6a20*/  ISETP.LT.OR P4, PT, R3, 0x22, !P0 ;  /* 0x000000220300780c */ /* 0x000fe20004781670 */
[----:B---3--:R-:W-:-:S04]  /*6a30*/  @!P3 IMAD R15, R104, R153, RZ ;  /* 0x00000099680fb224 */ /* 0x008fc800078e02ff */
        /* <DEDUP_REMOVED lines=128> */
[----:B------:R-:W-:-:S02]  /*7240*/  ISETP.GE.AND P1, PT, R0, 0x81, PT ;  /* 0x000000810000780c */ /* 0x000fc40003f26270 */
[C---:B------:R-:W-:Y:S01]  /*7250*/  ISETP.LT.OR P5, PT, R3.reuse, 0x79, !P0 ;  /* 0x000000790300780c */ /* 0x040fe200047a1670 */
[----:B------:R-:W-:Y:S01]  /*7260*/  @!P4 STG.E.U8 desc[UR36][R8.64+0x71], R147 ;  /* 0x000071930800c986 */ /* 0x000fe2000c101124 */
[C---:B------:R-:W-:Y:S01]  /*7270*/  ISETP.LT.OR P0, PT, R3.reuse, 0x7a, !P0 ;  /* 0x0000007a0300780c */ /* 0x040fe20004701670 */
[----:B0-----:R-:W-:Y:S01]  /*7280*/  @!P3 IMAD R5, R148, R153, RZ ;  /* 0x000000999405b224 */ /* 0x001fe200078e02ff */
[----:B------:R-:W-:-:S03]  /*7290*/  ISETP.LT.OR P4, PT, R3, 0x1, !P1 ;  /* 0x000000010300780c */ /* 0x000fc60004f81670 */
[----:B------:R-:W-:Y:S01]  /*72a0*/  @!P2 IMAD R149, R149, R153, RZ ;  /* 0x000000999595a224 */ /* 0x000fe200078e02ff */
[----:B------:R0:W-:Y:S01]  /*72b0*/  @!P3 STG.E.U8 desc[UR36][R158.64+0x78], R5 ;  /* 0x000078059e00b986 */ /* 0x0001e2000c101124 */
[----:B------:R-:W-:-:S03]  /*72c0*/  ISETP.LT.OR P3, PT, R3, 0x2, !P1 ;  /* 0x000000020300780c */ /* 0x000fc60004f61670 */
[----:B------:R-:W-:Y:S01]  /*72d0*/  @!P2 STG.E.U8 desc[UR36][R158.64+0x79], R149 ;  /* 0x000079959e00a986 */ /* 0x000fe2000c101124 */
[-C--:B-1----:R-:W-:Y:S01]  /*72e0*/  @!P5 IMAD R13, R150, R153.reuse, RZ ;  /* 0x00000099960dd224 */ /* 0x082fe200078e02ff */
[----:B------:R-:W-:Y:S01]  /*72f0*/  ISETP.GE.AND P2, PT, R0, 0x89, PT ;  /* 0x000000890000780c */ /* 0x000fe20003f46270 */
[-C--:B------:R-:W-:Y:S02]  /*7300*/  @!P0 IMAD R151, R151, R153.reuse, RZ ;  /* 0x0000009997978224 */ /* 0x080fe400078e02ff */
[----:B---3--:R-:W-:Y:S01]  /*7310*/  @!P4 IMAD R15, R24, R153, RZ ;  /* 0x00000099180fc224 */ /* 0x008fe200078e02ff */
[----:B------:R1:W-:Y:S01]  /*7320*/  @!P5 STG.E.U8 desc[UR36][R8.64+0x78], R13 ;  /* 0x0000780d0800d986 */ /* 0x0003e2000c101124 */
[----:B------:R-:W-:-:S03]  /*7330*/  ISETP.LT.OR P5, PT, R3, 0x1, !P2 ;  /* 0x000000010300780c */ /* 0x000fc600057a1670 */
[----:B------:R-:W-:Y:S01]  /*7340*/  @!P3 IMAD R25, R25, R153, RZ ;  /* 0x000000991919b224 */ /* 0x000fe200078e02ff */
[----:B------:R-:W-:Y:S01]  /*7350*/  @!P0 STG.E.U8 desc[UR36][R8.64+0x79], R151 ;  /* 0x0000799708008986 */ /* 0x000fe2000c101124 */
[----:B------:R-:W-:-:S03]  /*7360*/  ISETP.LT.OR P0, PT, R3, 0x2, !P2 ;  /* 0x000000020300780c */ /* 0x000fc60005701670 */
[----:B------:R-:W-:Y:S01]  /*7370*/  @!P4 STG.E.U8 desc[UR36][R6.64], R15 ;  /* 0x0000000f0600c986 */ /* 0x000fe2000c101124 */
        /* <DEDUP_REMOVED lines=19> */
[-C--:B------:R-:W-:Y:S01]  /*74b0*/  @!P4 IMAD R9, R32, R153.reuse, RZ ;  /* 0x000000992009c224 */ /* 0x080fe200078e02ff */
        /* <DEDUP_REMOVED lines=127> */
[----:B-1----:R-:W-:-:S04]  /*7cb0*/  @!P5 IMAD R13, R74, R153, RZ ;  /* 0x000000994a0dd224 */ /* 0x002fc800078e02ff */
        /* <DEDUP_REMOVED lines=12> */
[----:B------:R-:W-:-:S04]  /*7d80*/  @!P0 IMAD R9, R78, R153, RZ ;  /* 0x000000994e098224 */ /* 0x000fc800078e02ff */
[-C--:B------:R-:W-:Y:S01]  /*7d90*/  @!P4 IMAD R79, R79, R153.reuse, RZ ;  /* 0x000000994f4fc224 */ /* 0x080fe200078e02ff */
[----:B------:R1:W-:Y:S01]  /*7da0*/  @!P0 STG.E.U8 desc[UR36][R10.64+0x68], R9 ;  /* 0x000068090a008986 */ /* 0x0003e2000c101124 */
[----:B------:R-:W-:Y:S02]  /*7db0*/  ISETP.LT.OR P0, PT, R3, 0x71, !P2 ;  /* 0x000000710300780c */ /* 0x000fe40005701670 */
[----:B------:R-:W-:Y:S01]  /*7dc0*/  @!P3 IMAD R81, R81, R153, RZ ;  /* 0x000000995151b224 */ /* 0x000fe200078e02ff */
[----:B------:R3:W-:Y:S01]  /*7dd0*/  @!P4 STG.E.U8 desc[UR36][R10.64+0x69], R79 ;  /* 0x0000694f0a00c986 */ /* 0x0007e2000c101124 */
[----:B------:R-:W-:-:S03]  /*7de0*/  ISETP.LT.OR P4, PT, R3, 0x72, !P2 ;  /* 0x000000720300780c */ /* 0x000fc60005781670 */
[----:B------:R3:W-:Y:S01]  /*7df0*/  @!P3 STG.E.U8 desc[UR36][R6.64+0x71], R81 ;  /* 0x000071510600b986 */ /* 0x0007e2000c101124 */
[C---:B------:R-:W-:Y:S02]  /*7e00*/  ISETP.LT.OR P3, PT, R3.reuse, 0x79, !P1 ;  /* 0x000000790300780c */ /* 0x040fe40004f61670 */
[C---:B------:R-:W-:Y:S01]  /*7e10*/  ISETP.LT.OR P1, PT, R3.reuse, 0x7a, !P1 ;  /* 0x0000007a0300780c */ /* 0x040fe20004f21670 */
[----:B------:R3:W-:Y:S01]  /*7e20*/  @!P5 STG.E.U8 desc[UR36][R6.64+0x70], R13 ;  /* 0x0000700d0600d986 */ /* 0x0007e2000c101124 */
[C---:B------:R-:W-:Y:S02]  /*7e30*/  ISETP.LT.OR P5, PT, R3.reuse, 0x79, !P2 ;  /* 0x000000790300780c */ /* 0x040fe400057a1670 */
[----:B------:R-:W-:Y:S01]  /*7e40*/  ISETP.LT.OR P2, PT, R3, 0x7a, !P2 ;  /* 0x0000007a0300780c */ /* 0x000fe20005741670 */
[-C--:B------:R-:W-:Y:S02]  /*7e50*/  @!P0 IMAD R3, R82, R153.reuse, RZ ;  /* 0x0000009952038224 */ /* 0x080fe400078e02ff */
[----:B------:R-:W-:-:S03]  /*7e60*/  @!P4 IMAD R83, R83, R153, RZ ;  /* 0x000000995353c224 */ /* 0x000fc600078e02ff */
[----:B------:R3:W-:Y:S01]  /*7e70*/  @!P0 STG.E.U8 desc[UR36][R10.64+0x70], R3 ;  /* 0x000070030a008986 */ /* 0x0007e2000c101124 */
[-C--:B0-----:R-:W-:Y:S02]  /*7e80*/  @!P3 IMAD R5, R84, R153.reuse, RZ ;  /* 0x000000995405b224 */ /* 0x081fe400078e02ff */
[-C--:B------:R-:W-:Y:S01]  /*7e90*/  @!P1 IMAD R85, R85, R153.reuse, RZ ;  /* 0x0000009955559224 */ /* 0x080fe200078e02ff */
[----:B------:R3:W-:Y:S01]  /*7ea0*/  @!P4 STG.E.U8 desc[UR36][R10.64+0x71], R83 ;  /* 0x000071530a00c986 */ /* 0x0007e2000c101124 */
[-C--:B-1----:R-:W-:Y:S02]  /*7eb0*/  @!P5 IMAD R9, R86, R153.reuse, RZ ;  /* 0x000000995609d224 */ /* 0x082fe400078e02ff */
[----:B------:R-:W-:Y:S01]  /*7ec0*/  @!P2 IMAD R87, R87, R153, RZ ;  /* 0x000000995757a224 */ /* 0x000fe200078e02ff */
[----:B------:R3:W-:Y:S04]  /*7ed0*/  @!P3 STG.E.U8 desc[UR36][R6.64+0x78], R5 ;  /* 0x000078050600b986 */ /* 0x0007e8000c101124 */
[----:B------:R3:W-:Y:S04]  /*7ee0*/  @!P1 STG.E.U8 desc[UR36][R6.64+0x79], R85 ;  /* 0x0000795506009986 */ /* 0x0007e8000c101124 */
[----:B------:R3:W-:Y:S04]  /*7ef0*/  @!P5 STG.E.U8 desc[UR36][R10.64+0x78], R9 ;  /* 0x000078090a00d986 */ /* 0x0007e8000c101124 */
[----:B------:R3:W-:Y:S02]  /*7f00*/  @!P2 STG.E.U8 desc[UR36][R10.64+0x79], R87 ;  /* 0x000079570a00a986 */ /* 0x0007e4000c101124 */
.L_x_286:
[----:B------:R-:W-:Y:S05]  /*7f10*/  BSYNC B0 ;  /* 0x0000000000007941 */ /* 0x000fea0003800000 */
.L_x_28:
[----:B------:R-:W-:Y:S01]  /*7f20*/  ULDC UR4, c[0x0][0xc] ;  /* 0x0000030000047ab9 */ /* 0x000fe20000000800 */
[----:B------:R-:W-:Y:S01]  /*7f30*/  ULDC UR5, c[0x0][0x10] ;  /* 0x0000040000057ab9 */ /* 0x000fe20000000800 */
[----:B---3--:R-:W3:Y:S01]  /*7f40*/  LDC R3, c[0x0][0x14] ;  /* 0x00000500ff037b82 */ /* 0x008ee20000000800 */
[----:B------:R-:W-:Y:S01]  /*7f50*/  UIMAD.WIDE.U32 UR4, UR4, UR5, URZ ;  /* 0x00000005040472a5 */ /* 0x000fe2000f8e003f */
[----:B------:R-:W-:Y:S01]  /*7f60*/  PRMT R0, RZ, 0x7610, R0 ;  /* 0x00007610ff007816 */ /* 0x000fe20000000000 */
[----:B------:R-:W-:Y:S02]  /*7f70*/  IMAD.MOV.U32 R23, RZ, RZ, -0x1 ;  /* 0xffffffffff177424 */ /* 0x000fe400078e00ff */
[----:B------:R-:W-:Y:S02]  /*7f80*/  IMAD.MOV.U32 R22, RZ, RZ, -0x1 ;  /* 0xffffffffff167424 */ /* 0x000fe400078e00ff */
[----:B---3--:R-:W-:-:S04]  /*7f90*/  IMAD.WIDE.U32 R16, R3, UR4, R16 ;  /* 0x0000000403107c25 */ /* 0x008fc8000f8e0010 */
[----:B------:R-:W-:Y:S01]  /*7fa0*/  IMAD R3, R3, UR5, RZ ;  /* 0x0000000503037c24 */ /* 0x000fe2000f8e02ff */
[----:B------:R-:W-:Y:S02]  /*7fb0*/  ULDC.64 UR4, c[0x0][0x650] ;  /* 0x0001940000047ab9 */ /* 0x000fe40000000a00 */
[----:B------:R-:W-:Y:S01]  /*7fc0*/  ISETP.GE.U32.AND P0, PT, R16, UR4, PT ;  /* 0x0000000410007c0c */ /* 0x000fe2000bf06070 */
[----:B------:R-:W-:-:S05]  /*7fd0*/  IMAD.IADD R17, R17, 0x1, R3 ;  /* 0x0000000111117824 */ /* 0x000fca00078e0203 */
[----:B------:R-:W-:-:S13]  /*7fe0*/  ISETP.GE.U32.AND.EX P0, PT, R17, UR5, PT, P0 ;  /* 0x0000000511007c0c */ /* 0x000fda000bf06100 */
[----:B------:R-:W-:Y:S05]  /*7ff0*/  @P0 BRA `(.L_x_287) ;  /* 0x0000000400640947 */ /* 0x000fea0003800000 */
[----:B------:R-:W3:Y:S01]  /*8000*/  S2R R12, SR_CTAID.X ;  /* 0x00000000000c7919 */ /* 0x000ee20000002500 */
[----:B0-----:R-:W0:Y:S01]  /*8010*/  LDC.64 R10, c[0x0][0x628] ;  /* 0x00018a00ff0a7b82 */ /* 0x001e220000000a00 */
[----:B------:R-:W-:Y:S01]  /*8020*/  ULDC UR4, c[0x0][0x150] ;  /* 0x0000540000047ab9 */ /* 0x000fe20000000800 */
[----:B------:R-:W-:Y:S01]  /*8030*/  IMAD.MOV.U32 R8, RZ, RZ, R16 ;  /* 0x000000ffff087224 */ /* 0x000fe200078e0010 */
[----:B------:R-:W0:Y:S01]  /*8040*/  S2R R23, SR_CTAID.Y ;  /* 0x0000000000177919 */ /* 0x000e220000002600 */
[----:B------:R-:W-:-:S04]  /*8050*/  IMAD.MOV.U32 R9, RZ, RZ, R17 ;  /* 0x000000ffff097224 */ /* 0x000fc800078e0011 */
[----:B------:R-:W1:Y:S08]  /*8060*/  LDC R21, c[0x0][0x144] ;  /* 0x00005100ff157b82 */ /* 0x000e700000000800 */
[----:B------:R-:W1:Y:S08]  /*8070*/  LDC R0, c[0x0][0x630] ;  /* 0x00018c00ff007b82 */ /* 0x000e700000000800 */
[----:B------:R-:W1:Y:S01]  /*8080*/  LDC.64 R14, c[0x0][0x620] ;  /* 0x00018800ff0e7b82 */ /* 0x000e620000000a00 */
[----:B0-----:R-:W-:-:S04]  /*8090*/  ISETP.NE.U32.AND P0, PT, R10, RZ, PT ;  /* 0x000000ff0a00720c */ /* 0x001fc80003f05070 */
[----:B------:R-:W-:Y:S02]  /*80a0*/  ISETP.NE.AND.EX P0, PT, R11, RZ, PT, P0 ;  /* 0x000000ff0b00720c */ /* 0x000fe40003f05300 */
[----:B---3--:R-:W-:-:S05]  /*80b0*/  I2FP.F32.U32 R3, R12 ;  /* 0x0000000c00037245 */ /* 0x008fca0000201000 */
[----:B------:R-:W-:-:S04]  /*80c0*/  FMUL R3, R3, UR4 ;  /* 0x0000000403037c20 */ /* 0x000fc80008400000 */
[----:B------:R0:W3:Y:S02]  /*80d0*/  F2I.U32.TRUNC.NTZ R20, R3 ;  /* 0x0000000300147305 */ /* 0x0000e4000020f000 */
[----:B------:R-:W-:Y:S05]  /*80e0*/  @!P0 BRA `(.L_x_288) ;  /* 0x0000000000288947 */ /* 0x000fea0003800000 */
[----:B0-----:R-:W0:Y:S02]  /*80f0*/  LDC R3, c[0x0][0x634] ;  /* 0x00018d00ff037b82 */ /* 0x001e240000000800 */
[----:B0-----:R-:W-:-:S05]  /*8100*/  IADD3 R3, P0, R16, R3, RZ ;  /* 0x0000000310037210 */ /* 0x001fca0007f1e0ff */
[----:B------:R-:W-:-:S04]  /*8110*/  IMAD.X R13, RZ, RZ, R17, P0 ;  /* 0x000000ffff0d7224 */ /* 0x000fc800000e0611 */
[----:B------:R-:W-:-:S04]  /*8120*/  IMAD.WIDE.U32 R4, R13, R10, RZ ;  /* 0x0000000a0d047225 */ /* 0x000fc800078e00ff */
[----:B-1----:R-:W-:-:S04]  /*8130*/  IMAD.WIDE.U32 R6, P0, R3, R11, R4 ;  /* 0x0000000b03067225 */ /* 0x002fc80007800004 */
[----:B------:R-:W-:-:S04]  /*8140*/  IMAD.WIDE.U32 R4, R3, R10, RZ ;  /* 0x0000000a03047225 */ /* 0x000fc800078e00ff */
[----:B------:R-:W-:Y:S01]  /*8150*/  IMAD.X R9, RZ, RZ, RZ, P0 ;  /* 0x000000ffff097224 */ /* 0x000fe200000e06ff */
[----:B------:R-:W-:Y:S01]  /*8160*/  IADD3 RZ, P0, R5, R6, RZ ;  /* 0x0000000605ff7210 */ /* 0x000fe20007f1e0ff */
[----:B------:R-:W-:-:S04]  /*8170*/  IMAD.MOV.U32 R8, RZ, RZ, R7 ;  /* 0x000000ffff087224 */ /* 0x000fc800078e0007 */
[----:B------:R-:W-:-:S08]  /*8180*/  IMAD.WIDE.U32.X R8, R13, R11, R8, P0 ;  /* 0x0000000b0d087225 */ /* 0x000fd000000e0408 */
.L_x_288:
[----:B------:R-:W2:Y:S01]  /*8190*/  LDC.64 R26, c[0x0][0x640] ;  /* 0x00019000ff1a7b82 */ /* 0x000ea20000000a00 */
[-CC-:B-1----:R-:W-:Y:S01]  /*81a0*/  SHF.R.U64 R22, R8, R0.reuse, R9.reuse ;  /* 0x0000000008167219 */ /* 0x182fe20000001209 */
[----:B---3--:R-:W-:Y:S01]  /*81b0*/  IMAD.MOV R20, RZ, RZ, -R20 ;  /* 0x000000ffff147224 */ /* 0x008fe200078e0a14 */
[----:B------:R-:W-:Y:S01]  /*81c0*/  SHF.R.U32.HI R0, RZ, R0, R9 ;  /* 0x00000000ff007219 */ /* 0x000fe20000011609 */
[----:B------:R-:W-:Y:S01]  /*81d0*/  ULDC UR4, c[0x0][0x154] ;  /* 0x0000550000047ab9 */ /* 0x000fe20000000800 */
[----:B0-----:R-:W-:Y:S01]  /*81e0*/  IADD3 R3, P0, RZ, -R22, RZ ;  /* 0x80000016ff037210 */ /* 0x001fe20007f1e0ff */
[----:B------:R-:W-:Y:S02]  /*81f0*/  IMAD R21, R21, R20, R12 ;  /* 0x0000001415157224 */ /* 0x000fe400078e020c */
[----:B------:R-:W0:Y:S01]  /*8200*/  LDC R6, c[0x0][0x618] ;  /* 0x00018600ff067b82 */ /* 0x000e220000000800 */
[----:B------:R-:W-:Y:S02]  /*8210*/  IMAD.MOV.U32 R7, RZ, RZ, 0x1 ;  /* 0x00000001ff077424 */ /* 0x000fe400078e00ff */
[----:B------:R-:W-:-:S04]  /*8220*/  IMAD.X R5, RZ, RZ, ~R0, P0 ;  /* 0x000000ffff057224 */ /* 0x000fc800000e0e00 */
[-C--:B------:R-:W-:Y:S01]  /*8230*/  IMAD R0, R5, R14.reuse, RZ ;  /* 0x0000000e05007224 */ /* 0x080fe200078e02ff */
[----:B------:R-:W1:Y:S01]  /*8240*/  LDC R8, c[0x0][0x608] ;  /* 0x00018200ff087b82 */ /* 0x000e620000000800 */
[----:B------:R-:W-:-:S04]  /*8250*/  IMAD.WIDE.U32 R4, R3, R14, R16 ;  /* 0x0000000e03047225 */ /* 0x000fc800078e0010 */
[----:B------:R-:W-:Y:S01]  /*8260*/  IMAD R3, R3, R15, R0 ;  /* 0x0000000f03037224 */ /* 0x000fe200078e0200 */
[----:B------:R-:W-:Y:S02]  /*8270*/  I2FP.F32.U32 R0, R23 ;  /* 0x0000001700007245 */ /* 0x000fe40000201000 */
[----:B------:R-:W3:Y:S01]  /*8280*/  LDC R24, c[0x0][0x658] ;  /* 0x00019600ff187b82 */ /* 0x000ee20000000800 */
[----:B------:R-:W-:Y:S01]  /*8290*/  IMAD.IADD R3, R5, 0x1, R3 ;  /* 0x0000000105037824 */ /* 0x000fe200078e0203 */
[----:B--2---:R-:W-:Y:S01]  /*82a0*/  ISETP.NE.U32.AND P0, PT, R26, RZ, PT ;  /* 0x000000ff1a00720c */ /* 0x004fe20003f05070 */
[----:B------:R-:W-:Y:S01]  /*82b0*/  FMUL R0, R0, UR4 ;  /* 0x0000000400007c20 */ /* 0x000fe20008400000 */
[----:B------:R-:W-:Y:S02]  /*82c0*/  IMAD.MOV.U32 R5, RZ, RZ, -0x1 ;  /* 0xffffffffff057424 */ /* 0x000fe400078e00ff */
[----:B------:R-:W-:Y:S01]  /*82d0*/  ISETP.NE.AND.EX P0, PT, R27, RZ, PT, P0 ;  /* 0x000000ff1b00720c */ /* 0x000fe20003f05300 */
[----:B------:R2:W2:Y:S01]  /*82e0*/  F2I.U32.TRUNC.NTZ R13, R0 ;  /* 0x00000000000d7305 */ /* 0x0004a2000020f000 */
[----:B------:R-:W2:Y:S01]  /*82f0*/  LDC R20, c[0x0][0x148] ;  /* 0x00005200ff147b82 */ /* 0x000ea20000000800 */
[----:B0-----:R-:W-:-:S02]  /*8300*/  SHF.R.U64 R12, R4, R6, R3 ;  /* 0x00000006040c7219 */ /* 0x001fc40000001203 */
[----:B------:R-:W-:-:S05]  /*8310*/  SHF.R.U32.HI R3, RZ, R6, R3 ;  /* 0x00000006ff037219 */ /* 0x000fca0000011603 */
[----:B------:R-:W0:Y:S01]  /*8320*/  LDC R15, c[0x0][0x600] ;  /* 0x00018000ff0f7b82 */ /* 0x000e220000000800 */
[-CC-:B-1----:R-:W-:Y:S02]  /*8330*/  SHF.R.U64 R10, R12, R8.reuse, R3.reuse ;  /* 0x000000080c0a7219 */ /* 0x182fe40000001203 */
[----:B------:R-:W-:-:S05]  /*8340*/  SHF.R.U32.HI R3, RZ, R8, R3 ;  /* 0x00000008ff037219 */ /* 0x000fca0000011603 */
[----:B------:R-:W1:Y:S01]  /*8350*/  LDC R28, c[0x0][0x648] ;  /* 0x00019200ff1c7b82 */ /* 0x000e620000000800 */
[-C--:B---3--:R-:W-:Y:S02]  /*8360*/  SHF.L.U32 R4, R5, R24.reuse, RZ ;  /* 0x0000001805047219 */ /* 0x088fe400000006ff */
[--C-:B------:R-:W-:Y:S02]  /*8370*/  SHF.R.U64 R14, R10, R24, R3.reuse ;  /* 0x000000180a0e7219 */ /* 0x100fe40000001203 */
[----:B------:R-:W-:Y:S02]  /*8380*/  LOP3.LUT R25, RZ, R4, RZ, 0x33, !PT ;  /* 0x00000004ff197212 */ /* 0x000fe400078e33ff */
[-C--:B------:R-:W-:Y:S01]  /*8390*/  SHF.R.U32.HI R5, RZ, R24.reuse, R3 ;  /* 0x00000018ff057219 */ /* 0x080fe20000011603 */
[----:B------:R-:W3:Y:S01]  /*83a0*/  LDC R29, c[0x0][0x638] ;  /* 0x00018e00ff1d7b82 */ /* 0x000ee20000000800 */
[----:B------:R-:W-:Y:S01]  /*83b0*/  SHF.L.U32 R152, R7, R24, RZ ;  /* 0x0000001807987219 */ /* 0x000fe200000006ff */
[----:B------:R-:W-:-:S06]  /*83c0*/  IMAD.MOV.U32 R4, RZ, RZ, R14 ;  /* 0x000000ffff047224 */ /* 0x000fcc00078e000e */
[----:B------:R-:W0:Y:S01]  /*83d0*/  LDC R30, c[0x0][0x610] ;  /* 0x00018400ff1e7b82 */ /* 0x000e220000000800 */
[----:B------:R-:W-:Y:S05]  /*83e0*/  @!P0 BRA `(.L_x_289) ;  /* 0x0000000000288947 */ /* 0x000fea0003800000 */
[----:B------:R-:W4:Y:S02]  /*83f0*/  LDC R3, c[0x0][0x64c] ;  /* 0x00019300ff037b82 */ /* 0x000f240000000800 */
[----:B----4-:R-:W-:-:S05]  /*8400*/  IADD3 R3, P0, R14, R3, RZ ;  /* 0x000000030e037210 */ /* 0x010fca0007f1e0ff */
        /* <DEDUP_REMOVED lines=8> */
.L_x_289:
[----:B------:R-:W-:Y:S01]  /*8490*/  ISETP.NE.AND P0, PT, R2, 0x1, PT ;  /* 0x000000010200780c */ /* 0x000fe20003f05270 */
[----:B0-----:R-:W-:Y:S01]  /*84a0*/  VIADD R7, R15, 0xffffffff ;  /* 0xffffffff0f077836 */ /* 0x001fe20000000000 */
[----:B-12---:R-:W-:Y:S01]  /*84b0*/  SHF.R.U64 R0, R4, R28, R5 ;  /* 0x0000001c04007219 */ /* 0x006fe20000001205 */
[----:B------:R-:W-:Y:S01]  /*84c0*/  IMAD.MOV R13, RZ, RZ, -R13 ;  /* 0x000000ffff0d7224 */ /* 0x000fe200078e0a0d */
[----:B------:R-:W-:Y:S01]  /*84d0*/  LOP3.LUT R5, R10, R25, RZ, 0xc0, !PT ;  /* 0x000000190a057212 */ /* 0x000fe200078ec0ff */
[----:B------:R-:W-:Y:S02]  /*84e0*/  IMAD.MOV.U32 R4, RZ, RZ, 0x1 ;  /* 0x00000001ff047424 */ /* 0x000fe400078e00ff */
[----:B------:R-:W-:Y:S02]  /*84f0*/  IMAD.MOV R3, RZ, RZ, -R0 ;  /* 0x000000ffff037224 */ /* 0x000fe400078e0a00 */
[----:B------:R-:W-:Y:S01]  /*8500*/  IMAD R152, R152, R0, R5 ;  /* 0x0000000098987224 */ /* 0x000fe200078e0205 */
[----:B------:R-:W-:Y:S01]  /*8510*/  LOP3.LUT R5, R12, R7, RZ, 0xc0, !PT ;  /* 0x000000070c057212 */ /* 0x000fe200078ec0ff */
[----:B---3--:R-:W-:-:S02]  /*8520*/  IMAD R0, R3, R29, R14 ;  /* 0x0000001d03007224 */ /* 0x008fc400078e020e */
[----:B------:R-:W-:Y:S02]  /*8530*/  @P0 IMAD R21, R20, R13, R23 ;  /* 0x0000000d14150224 */ /* 0x000fe400078e0217 */
[----:B------:R-:W-:Y:S01]  /*8540*/  IMAD R3, R0, R15, R5 ;  /* 0x0000000f00037224 */ /* 0x000fe200078e0205 */
[----:B------:R-:W-:Y:S01]  /*8550*/  PRMT R0, R4, 0x7610, R0 ;  /* 0x0000761004007816 */ /* 0x000fe20000000000 */
[----:B------:R-:W-:-:S05]  /*8560*/  IMAD R152, R152, R30, R21 ;  /* 0x0000001e98987224 */ /* 0x000fca00078e0215 */
[----:B------:R-:W-:Y:S02]  /*8570*/  SEL R23, R3, R152, !P0 ;  /* 0x0000009803177207 */ /* 0x000fe40004000000 */
[----:B------:R-:W-:-:S07]  /*8580*/  SEL R152, R152, R3, !P0 ;  /* 0x0000000398987207 */ /* 0x000fce0004000000 */
.L_x_287:
[----:B------:R-:W-:-:S13]  /*8590*/  LOP3.LUT P0, RZ, R0, 0xff, RZ, 0xc0, !PT ;  /* 0x000000ff00ff7812 */ /* 0x000fda000780c0ff */
[----:B------:R-:W-:Y:S05]  /*85a0*/  @P0 BRA `(.L_x_290) ;  /* 0xffffff8800680947 */ /* 0x000fea000383ffff */
[----:B------:R-:W-:Y:S05]  /*85b0*/  EXIT ;  /* 0x000000000000794d */ /* 0x000fea0003800000 */
.L_x_3:
[----:B0-----:R-:W-:Y:S01]  /*85c0*/  ULDC.64 UR4, c[0x0][0x650] ;  /* 0x0001940000047ab9 */ /* 0x001fe20000000a00 */
        /* <DEDUP_REMOVED lines=25> */
.L_x_292:
[--C-:B------:R-:W-:Y:S01]  /*8760*/  SHF.R.U64 R12, R10, R14, R11.reuse ;  /* 0x0000000e0a0c7219 */ /* 0x100fe2000000120b */
[----:B------:R-:W0:Y:S01]  /*8770*/  LDC R22, c[0x0][0x618] ;  /* 0x00018600ff167b82 */ /* 0x000e220000000800 */
[----:B------:R-:W-:Y:S01]  /*8780*/  I2FP.F32.U32 R6, R4 ;  /* 0x0000000400067245 */ /* 0x000fe20000201000 */
[----:B------:R-:W-:Y:S01]  /*8790*/  ULDC UR4, c[0x0][0x150] ;  /* 0x0000540000047ab9 */ /* 0x000fe20000000800 */
[----:B------:R-:W-:Y:S02]  /*87a0*/  SHF.R.U32.HI R5, RZ, R14, R11 ;  /* 0x0000000eff057219 */ /* 0x000fe4000001160b */
[----:B------:R-:W-:Y:S01]  /*87b0*/  IADD3 R9, P0, RZ, -R12, RZ ;  /* 0x8000000cff097210 */ /* 0x000fe20007f1e0ff */
[----:B------:R-:W-:Y:S01]  /*87c0*/  FMUL R11, R6, UR4 ;  /* 0x00000004060b7c20 */ /* 0x000fe20008400000 */
[----:B------:R-:W-:Y:S01]  /*87d0*/  ULDC UR4, c[0x0][0x154] ;  /* 0x0000550000047ab9 */ /* 0x000fe20000000800 */
[----:B------:R-:W1:Y:S02]  /*87e0*/  LDC.64 R24, c[0x0][0x640] ;  /* 0x00019000ff187b82 */ /* 0x000e640000000a00 */
[----:B------:R-:W-:-:S02]  /*87f0*/  IMAD.X R5, RZ, RZ, ~R5, P0 ;  /* 0x000000ffff057224 */ /* 0x000fc400000e0e05 */
[----:B------:R-:W2:Y:S01]  /*8800*/  F2I.U32.TRUNC.NTZ R11, R11 ;  /* 0x0000000b000b7305 */ /* 0x000ea2000020f000 */
[----:B------:R-:W-:-:S03]  /*8810*/  IMAD.WIDE.U32 R6, R9, R20, R16 ;  /* 0x0000001409067225 */ /* 0x000fc600078e0010 */
[----:B------:R-:W3:Y:S01]  /*8820*/  LDC R13, c[0x0][0x144] ;  /* 0x00005100ff0d7b82 */ /* 0x000ee20000000800 */
[----:B------:R-:W-:-:S04]  /*8830*/  IMAD R8, R5, R20, RZ ;  /* 0x0000001405087224 */ /* 0x000fc800078e02ff */
[----:B------:R-:W-:Y:S02]  /*8840*/  IMAD R5, R9, R21, R8 ;  /* 0x0000001509057224 */ /* 0x000fe400078e0208 */
[----:B------:R-:W-:Y:S01]  /*8850*/  IMAD.MOV.U32 R8, RZ, RZ, -0x1 ;  /* 0xffffffffff087424 */ /* 0x000fe200078e00ff */
[----:B------:R-:W4:Y:S01]  /*8860*/  LDC R14, c[0x0][0x608] ;  /* 0x00018200ff0e7b82 */ /* 0x000f220000000800 */
[----:B------:R-:W-:Y:S01]  /*8870*/  IMAD.IADD R5, R7, 0x1, R5 ;  /* 0x0000000107057824 */ /* 0x000fe200078e0205 */
[----:B------:R-:W-:-:S04]  /*8880*/  I2FP.F32.U32 R7, R3 ;  /* 0x0000000300077245 */ /* 0x000fc80000201000 */
[-C--:B0-----:R-:W-:Y:S01]  /*8890*/  SHF.R.U64 R10, R6, R22.reuse, R5 ;  /* 0x00000016060a7219 */ /* 0x081fe20000001205 */
[----:B--2---:R-:W-:Y:S01]  /*88a0*/  IMAD.MOV R6, RZ, RZ, -R11 ;  /* 0x000000ffff067224 */ /* 0x004fe200078e0a0b */
[----:B------:R-:W0:Y:S01]  /*88b0*/  LDC R9, c[0x0][0x658] ;  /* 0x00019600ff097b82 */ /* 0x000e220000000800 */
[----:B-1----:R-:W-:Y:S01]  /*88c0*/  ISETP.NE.U32.AND P0, PT, R24, RZ, PT ;  /* 0x000000ff1800720c */ /* 0x002fe20003f05070 */
[----:B------:R-:W-:Y:S01]  /*88d0*/  FMUL R7, R7, UR4 ;  /* 0x0000000407077c20 */ /* 0x000fe20008400000 */
[----:B------:R-:W-:Y:S02]  /*88e0*/  SHF.R.U32.HI R5, RZ, R22, R5 ;  /* 0x00000016ff057219 */ /* 0x000fe40000011605 */
[----:B------:R-:W-:-:S03]  /*88f0*/  ISETP.NE.AND.EX P0, PT, R25, RZ, PT, P0 ;  /* 0x000000ff1900720c */ /* 0x000fc60003f05300 */
[----:B------:R-:W1:Y:S01]  /*8900*/  LDC R20, c[0x0][0x148] ;  /* 0x00005200ff147b82 */ /* 0x000e620000000800 */
[----:B---3--:R-:W-:Y:S02]  /*8910*/  IMAD R23, R13, R6, R4 ;  /* 0x000000060d177224 */ /* 0x008fe400078e0204 */
[----:B------:R-:W-:-:S05]  /*8920*/  IMAD.MOV.U32 R6, RZ, RZ, 0x1 ;  /* 0x00000001ff067424 */ /* 0x000fca00078e00ff */
[----:B------:R-:W2:Y:S01]  /*8930*/  LDC R21, c[0x0][0x600] ;  /* 0x00018000ff157b82 */ /* 0x000ea20000000800 */
[-CC-:B----4-:R-:W-:Y:S02]  /*8940*/  SHF.R.U64 R13, R10, R14.reuse, R5.reuse ;  /* 0x0000000e0a0d7219 */ /* 0x190fe40000001205 */
[----:B------:R-:W-:Y:S02]  /*8950*/  SHF.R.U32.HI R4, RZ, R14, R5 ;  /* 0x0000000eff047219 */ /* 0x000fe40000011605 */
[----:B------:R3:W4:Y:S03]  /*8960*/  F2I.U32.TRUNC.NTZ R14, R7 ;  /* 0x00000007000e7305 */ /* 0x000726000020f000 */
[----:B------:R-:W1:Y:S01]  /*8970*/  LDC R26, c[0x0][0x648] ;  /* 0x00019200ff1a7b82 */ /* 0x000e620000000800 */
[-C--:B0-----:R-:W-:Y:S02]  /*8980*/  SHF.R.U64 R15, R13, R9.reuse, R4 ;  /* 0x000000090d0f7219 */ /* 0x081fe40000001204 */
[----:B------:R-:W-:-:S02]  /*8990*/  SHF.L.U32 R8, R8, R9, RZ ;  /* 0x0000000908087219 */ /* 0x000fc400000006ff */
[-C--:B------:R-:W-:Y:S01]  /*89a0*/  SHF.R.U32.HI R5, RZ, R9.reuse, R4 ;  /* 0x00000009ff057219 */ /* 0x080fe20000011604 */
[----:B------:R-:W-:Y:S01]  /*89b0*/  IMAD.MOV.U32 R4, RZ, RZ, R15 ;  /* 0x000000ffff047224 */ /* 0x000fe200078e000f */
[----:B------:R-:W-:Y:S01]  /*89c0*/  SHF.L.U32 R22, R6, R9, RZ ;  /* 0x0000000906167219 */ /* 0x000fe200000006ff */
[----:B------:R-:W0:Y:S01]  /*89d0*/  LDC R27, c[0x0][0x638] ;  /* 0x00018e00ff1b7b82 */ /* 0x000e220000000800 */
[----:B------:R-:W-:-:S07]  /*89e0*/  LOP3.LUT R28, RZ, R8, RZ, 0x33, !PT ;  /* 0x00000008ff1c7212 */ /* 0x000fce00078e33ff */
        /* <DEDUP_REMOVED lines=12> */
.L_x_293:
[----:B------:R-:W-:Y:S01]  /*8ab0*/  ISETP.NE.AND P0, PT, R2, 0x1, PT ;  /* 0x000000010200780c */ /* 0x000fe20003f05270 */
[----:B--2---:R-:W-:Y:S01]  /*8ac0*/  VIADD R7, R21, 0xffffffff ;  /* 0xffffffff15077836 */ /* 0x004fe20000000000 */
[----:B-1----:R-:W-:Y:S01]  /*8ad0*/  SHF.R.U64 R5, R4, R26, R5 ;  /* 0x0000001a04057219 */ /* 0x002fe20000001205 */
[----:B------:R-:W-:Y:S01]  /*8ae0*/  IMAD.MOV R14, RZ, RZ, -R14 ;  /* 0x000000ffff0e7224 */ /* 0x000fe200078e0a0e */
[----:B------:R-:W-:Y:S01]  /*8af0*/  LOP3.LUT R4, R13, R28, RZ, 0xc0, !PT ;  /* 0x0000001c0d047212 */ /* 0x000fe200078ec0ff */
[----:B------:R-:W-:Y:S01]  /*8b00*/  IMAD.MOV.U32 R8, RZ, RZ, R12 ;  /* 0x000000ffff087224 */ /* 0x000fe200078e000c */
[----:B------:R-:W-:Y:S01]  /*8b10*/  LOP3.LUT R10, R10, R7, RZ, 0xc0, !PT ;  /* 0x000000070a0a7212 */ /* 0x000fe200078ec0ff */
[----:B------:R-:W-:Y:S02]  /*8b20*/  IMAD.MOV R6, RZ, RZ, -R5 ;  /* 0x000000ffff067224 */ /* 0x000fe400078e0a05 */
[----:B------:R-:W-:-:S04]  /*8b30*/  IMAD R4, R22, R5, R4 ;  /* 0x0000000516047224 */ /* 0x000fc800078e0204 */
[----:B------:R-:W-:Y:S02]  /*8b40*/  @P0 IMAD R23, R20, R14, R3 ;  /* 0x0000000e14170224 */ /* 0x000fe400078e0203 */
[----:B0-----:R-:W-:Y:S02]  /*8b50*/  IMAD R3, R6, R27, R15 ;  /* 0x0000001b06037224 */ /* 0x001fe400078e020f */
[----:B------:R-:W-:Y:S02]  /*8b60*/  IMAD R7, R4, R29, R23 ;  /* 0x0000001d04077224 */ /* 0x000fe400078e0217 */
[----:B------:R-:W-:Y:S02]  /*8b70*/  IMAD R4, R3, R21, R10 ;  /* 0x0000001503047224 */ /* 0x000fe400078e020a */
[----:B------:R-:W-:-:S03]  /*8b80*/  IMAD.MOV.U32 R6, RZ, RZ, 0x1 ;  /* 0x00000001ff067424 */ /* 0x000fc600078e00ff */
[----:B------:R-:W-:Y:S02]  /*8b90*/  SEL R9, R4, R7, !P0 ;  /* 0x0000000704097207 */ /* 0x000fe40004000000 */
[----:B------:R-:W-:-:S07]  /*8ba0*/  SEL R7, R7, R4, !P0 ;  /* 0x0000000407077207 */ /* 0x000fce0004000000 */
.L_x_291:
[----:B------:R-:W-:-:S08]  /*8bb0*/  NOP ;  /* 0x0000000000007918 */ /* 0x000fd00000000000 */
[----:B------:R-:W0:-:S00]  /*8bc0*/  USETMAXREG.DEALLOC.CTAPOOL 0x28 ;  /* 0x00000028000079c8 */ /* 0x000e0000080e0500 */
[----:B0-----:R-:W-:-:S13]  /*8bd0*/  ISETP.NE.AND P0, PT, R0, RZ, PT ;  /* 0x000000ff0000720c */ /* 0x001fda0003f05270 */
[----:B------:R-:W-:Y:S05]  /*8be0*/  @P0 EXIT ;  /* 0x000000000000094d */ /* 0x000fea0003800000 */
[----:B------:R-:W-:Y:S01]  /*8bf0*/  LOP3.LUT P0, RZ, R6, 0xff, RZ, 0xc0, !PT ;  /* 0x000000ff06ff7812 */ /* 0x000fe2000780c0ff */
[----:B------:R-:W-:Y:S02]  /*8c00*/  IMAD.MOV.U32 R0, RZ, RZ, 0x1 ;  /* 0x00000001ff007424 */ /* 0x000fe400078e00ff */
[----:B------:R-:W-:-:S10]  /*8c10*/  IMAD.MOV.U32 R12, RZ, RZ, RZ ;  /* 0x000000ffff0c7224 */ /* 0x000fd400078e00ff */
[----:B------:R-:W-:Y:S05]  /*8c20*/  @!P0 BRA `(.L_x_294) ;  /* 0x0000000c00308947 */ /* 0x000fea0003800000 */
[----:B------:R-:W0:Y:S01]  /*8c30*/  LDC R0, c[0x0][0x28c] ;  /* 0x0000a300ff007b82 */ /* 0x000e220000000800 */
[----:B------:R-:W-:Y:S01]  /*8c40*/  ULDC UR5, c[0x0][0x600] ;  /* 0x0001800000057ab9 */ /* 0x000fe20000000800 */
[----:B------:R-:W-:Y:S01]  /*8c50*/  ULDC UR4, c[0x0][0xc] ;  /* 0x0000030000047ab9 */ /* 0x000fe20000000800 */
[----:B------:R-:W-:Y:S01]  /*8c60*/  UIADD3 UR16, UR5, -0x1, URZ ;  /* 0xffffffff05107890 */ /* 0x000fe2000fffe03f */
[C---:B------:R-:W-:Y:S01]  /*8c70*/  LOP3.LUT P2, RZ, R18.reuse, 0x7f, RZ, 0xc0, !PT ;  /* 0x0000007f12ff7812 */ /* 0x040fe2000784c0ff */
[----:B------:R-:W-:Y:S01]  /*8c80*/  ULDC UR6, c[0x0][0x658] ;  /* 0x0001960000067ab9 */ /* 0x000fe20000000800 */
[----:B------:R-:W-:Y:S01]  /*8c90*/  ULDC UR5, c[0x0][0x10] ;  /* 0x0000040000057ab9 */ /* 0x000fe20000000800 */
[----:B------:R-:W-:Y:S01]  /*8ca0*/  UMOV UR7, 0xffffffff ;  /* 0xffffffff00077882 */ /* 0x000fe20000000000 */
[----:B------:R-:W-:Y:S01]  /*8cb0*/  UMOV UR8, 0x1 ;  /* 0x0000000100087882 */ /* 0x000fe20000000000 */
[----:B------:R-:W-:Y:S01]  /*8cc0*/  UIMAD.WIDE.U32 UR4, UR4, UR5, URZ ;  /* 0x00000005040472a5 */ /* 0x000fe2000f8e003f */
[----:B------:R-:W-:Y:S01]  /*8cd0*/  LOP3.LUT P0, RZ, R18, 0x1f, RZ, 0xc0, !PT ;  /* 0x0000001f12ff7812 */ /* 0x000fe2000780c0ff */
[----:B------:R-:W-:Y:S01]  /*8ce0*/  USHF.L.U32 UR7, UR7, UR6, URZ ;  /* 0x0000000607077299 */ /* 0x000fe2000800063f */
[----:B------:R-:W-:Y:S01]  /*8cf0*/  BSSY B0, `(.L_x_294) ;  /* 0x00000bf000007945 */ /* 0x000fe20003800000 */
[----:B------:R-:W-:Y:S01]  /*8d00*/  USHF.L.U32 UR18, UR8, UR6, URZ ;  /* 0x0000000608127299 */ /* 0x000fe2000800063f */
[----:B------:R-:W-:Y:S01]  /*8d10*/  IMAD.MOV.U32 R13, RZ, RZ, 0x1 ;  /* 0x00000001ff0d7424 */ /* 0x000fe200078e00ff */
[----:B------:R-:W-:Y:S01]  /*8d20*/  LOP3.LUT R11, R19, 0x2, RZ, 0xfc, !PT ;  /* 0x00000002130b7812 */ /* 0x000fe200078efcff */
[----:B------:R-:W-:Y:S01]  /*8d30*/  ULDC UR6, c[0x0][0x14] ;  /* 0x0000050000067ab9 */ /* 0x000fe20000000800 */
[----:B------:R-:W-:Y:S01]  /*8d40*/  PLOP3.LUT P0, PT, P0, P2, PT, 0x8a, 0x0 ;  /* 0x000000000000781c */ /* 0x000fe20000705172 */
[----:B------:R-:W-:Y:S01]  /*8d50*/  UIMAD.WIDE.U32 UR20, UR4, UR6, URZ ;  /* 0x00000006041472a5 */ /* 0x000fe2000f8e003f */
[----:B------:R-:W-:Y:S01]  /*8d60*/  IMAD.MOV.U32 R12, RZ, RZ, RZ ;  /* 0x000000ffff0c7224 */ /* 0x000fe200078e00ff */
[----:B------:R-:W-:-:S02]  /*8d70*/  UIMAD UR13, UR5, UR6, URZ ;  /* 0x00000006050d72a4 */ /* 0x000fc4000f8e023f */
[----:B------:R-:W-:Y:S01]  /*8d80*/  ULOP3.LUT UR17, URZ, UR7, URZ, 0x33, !UPT ;  /* 0x000000073f117292 */ /* 0x000fe2000f8e333f */
[----:B0-----:R-:W-:Y:S01]  /*8d90*/  VIADD R0, R0, 0x1f ;  /* 0x0000001f00007836 */ /* 0x001fe20000000000 */
[----:B------:R-:W-:Y:S01]  /*8da0*/  UIADD3 UR13, UR21, UR13, URZ ;  /* 0x0000000d150d7290 */ /* 0x000fe2000fffe03f */
[----:B------:R-:W-:-:S03]  /*8db0*/  ULDC.64 UR22, c[0x0][0x198] ;  /* 0x0000660000167ab9 */ /* 0x000fc60000000a00 */
[----:B------:R-:W-:-:S04]  /*8dc0*/  SHF.R.S32.HI R3, RZ, 0x1f, R0 ;  /* 0x0000001fff037819 */ /* 0x000fc80000011400 */
[----:B------:R-:W-:Y:S01]  /*8dd0*/  LEA.HI R3, R3, R0, RZ, 0x5 ;  /* 0x0000000003037211 */ /* 0x000fe200078f28ff */
[----:B------:R-:W-:-:S03]  /*8de0*/  IMAD.MOV.U32 R0, RZ, RZ, 0x1 ;  /* 0x00000001ff007424 */ /* 0x000fc600078e00ff */
[----:B------:R-:W-:-:S05]  /*8df0*/  SHF.R.S32.HI R3, RZ, 0x5, R3 ;  /* 0x00000005ff037819 */ /* 0x000fca0000011403 */
[----:B------:R-:W-:-:S07]  /*8e00*/  VIADD R10, R3, 0x1 ;  /* 0x00000001030a7836 */ /* 0x000fce0000000000 */
.L_x_306:
[----:B------:R-:W-:-:S03]  /*8e10*/  UMOV UR4, 0xffffffff ;  /* 0xffffffff00047882 */ /* 0x000fc60000000000 */
[----:B------:R-:W-:Y:S05]  /*8e20*/  BRA.DIV UR4, `(.L_x_295) ;  /* 0x0000000e04bc7947 */ /* 0x000fea000b800000 */
[----:B------:R-:W-:-:S13]  /*8e30*/  ELECT P6, URZ, PT ;  /* 0x00000000003f782f */ /* 0x000fda00038c0000 */
.L_x_318:
[----:B------:R-:W0:Y:S01]  /*8e40*/  LDC R4, c[0x0][0x28c] ;  /* 0x0000a300ff047b82 */ /* 0x000e220000000800 */
[----:B------:R-:W-:Y:S01]  /*8e50*/  BSSY B1, `(.L_x_296) ;  /* 0x0000037000017945 */ /* 0x000fe20003800000 */
[----:B0-----:R-:W-:-:S13]  /*8e60*/  ISETP.LT.OR P6, PT, R4, 0x1, !P6 ;  /* 0x000000010400780c */ /* 0x001fda00077c1670 */
[----:B------:R-:W-:Y:S05]  /*8e70*/  @P6 BRA `(.L_x_297) ;  /* 0x0000000000d06947 */ /* 0x000fea0003800000 */
[----:B------:R-:W-:Y:S02]  /*8e80*/  IMAD.SHL.U32 R15, R9, 0x80, RZ ;  /* 0x00000080090f7824 */ /* 0x000fe400078e00ff */
[----:B------:R-:W-:Y:S02]  /*8e90*/  IMAD.SHL.U32 R18, R7, 0x100, RZ ;  /* 0x0000010007127824 */ /* 0x000fe400078e00ff */
[----:B------:R-:W-:Y:S02]  /*8ea0*/  IMAD.MOV.U32 R20, RZ, RZ, RZ ;  /* 0x000000ffff147224 */ /* 0x000fe400078e00ff */
[----:B------:R-:W-:Y:S02]  /*8eb0*/  IMAD.MOV.U32 R4, RZ, RZ, R10 ;  /* 0x000000ffff047224 */ /* 0x000fe400078e000a */
[----:B------:R-:W-:Y:S02]  /*8ec0*/  IMAD.MOV.U32 R5, RZ, RZ, R0 ;  /* 0x000000ffff057224 */ /* 0x000fe400078e0000 */
[----:B------:R-:W-:-:S07]  /*8ed0*/  IMAD.MOV.U32 R6, RZ, RZ, R12 ;  /* 0x000000ffff067224 */ /* 0x000fce00078e000c */
.L_x_301:
[----:B------:R-:W0:Y:S01]  /*8ee0*/  S2R R14, SR_CgaCtaId ;  /* 0x00000000000e7919 */ /* 0x000e220000008800 */
[----:B------:R-:W-:Y:S01]  /*8ef0*/  MOV R7, 0x400 ;  /* 0x0000040000077802 */ /* 0x000fe20000000f00 */
[----:B------:R-:W1:Y:S03]  /*8f00*/  @!P2 LDC R9, c[0x0][0x500] ;  /* 0x00014000ff09ab82 */ /* 0x000e660000000800 */
[----:B0-----:R-:W-:Y:S02]  /*8f10*/  LEA R21, R14, R7, 0x18 ;  /* 0x000000070e157211 */ /* 0x001fe400078ec0ff */
[----:B------:R-:W-:-:S03]  /*8f20*/  SHF.L.U32 R7, R5, 0x1f, RZ ;  /* 0x0000001f05077819 */ /* 0x000fc600000006ff */
[----:B------:R-:W-:-:S04]  /*8f30*/  IMAD R14, R6, 0x8, R21 ;  /* 0x00000008060e7824 */ /* 0x000fc800078e0215 */
[----:B------:R-:W0:Y:S02]  /*8f40*/  SYNCS.PHASECHK.TRANS64.TRYWAIT P1, [R14+URZ+0x28], R7 ;  /* 0x000028070e0075a7 */ /* 0x000e24000802017f */
[----:B01----:R-:W-:Y:S05]  /*8f50*/  @!P1 BRA `(.L_x_298) ;  /* 0x0000000c00909947 */ /* 0x003fea0003800000 */
.L_x_319:
[----:B0-----:R-:W-:Y:S01]  /*8f60*/  PRMT R7, R11, 0x9910, RZ ;  /* 0x000099100b077816 */ /* 0x001fe200000000ff */
[----:B------:R0:W-:Y:S03]  /*8f70*/  @!P2 SYNCS.ARRIVE.TRANS64 RZ, [R14+URZ], R9 ;  /* 0x000000090effa9a7 */ /* 0x0001e6000800003f */
[----:B------:R-:W-:-:S13]  /*8f80*/  ISETP.NE.AND P1, PT, R7, 0x2, PT ;  /* 0x000000020700780c */ /* 0x000fda0003f25270 */
[----:B0-----:R-:W-:Y:S05]  /*8f90*/  @P1 BRA `(.L_x_299) ;  /* 0x0000000000041947 */ /* 0x001fea0003800000 */
[----:B------:R-:W-:Y:S01]  /*8fa0*/  BPT.TRAP 0x1 ;  /* 0x000000040000795c */ /* 0x000fe20000300000 */
.L_x_299:
[----:B------:R-:W-:Y:S05]  /*8fb0*/  @P0 BRA `(.L_x_300) ;  /* 0x0000000000040947 */ /* 0x000fea0003800000 */
[----:B------:R-:W-:Y:S01]  /*8fc0*/  BPT.TRAP 0x1 ;  /* 0x000000040000795c */ /* 0x000fe20000300000 */
.L_x_300:
[--C-:B------:R-:W-:Y:S01]  /*8fd0*/  IMAD R7, R6, 0x2000, R21.reuse ;  /* 0x0000200006077824 */ /* 0x100fe200078e0215 */
[----:B------:R-:W-:Y:S01]  /*8fe0*/  R2UR UR9, R14 ;  /* 0x000000000e0972ca */ /* 0x000fe200000e0000 */
[----:B------:R-:W-:Y:S01]  /*8ff0*/  IMAD R21, R6, 0x1000, R21 ;  /* 0x0000100006157824 */ /* 0x000fe200078e0215 */
[----:B------:R-:W-:Y:S01]  /*9000*/  UIADD3 UR4, UP0, UR22, 0xf0, URZ ;  /* 0x000000f016047890 */ /* 0x000fe2000ff1e03f */
[----:B------:R-:W-:Y:S01]  /*9010*/  VIADD R4, R4, 0xffffffff ;  /* 0xffffffff04047836 */ /* 0x000fe20000000000 */
[----:B------:R-:W-:Y:S01]  /*9020*/  R2UR UR5, R7 ;  /* 0x00000000070572ca */ /* 0x000fe200000e0000 */
[----:B------:R-:W-:Y:S01]  /*9030*/  UIADD3 UR24, UP1, UR22, 0x1f0, URZ ;  /* 0x000001f016187890 */ /* 0x000fe2000ff3e03f */
[----:B------:R-:W-:Y:S01]  /*9040*/  R2UR UR8, R21 ;  /* 0x00000000150872ca */ /* 0x000fe200000e0000 */
[----:B------:R-:W-:Y:S01]  /*9050*/  VIADD R6, R6, 0x1 ;  /* 0x0000000106067836 */ /* 0x000fe20000000000 */
[----:B------:R-:W-:Y:S01]  /*9060*/  R2UR UR11, R18 ;  /* 0x00000000120b72ca */ /* 0x000fe200000e0000 */
[----:B------:R-:W-:Y:S01]  /*9070*/  UIADD3.X UR25, URZ, UR23, URZ, UP1, !UPT ;  /* 0x000000173f197290 */ /* 0x000fe20008ffe43f */
[----:B------:R-:W-:Y:S01]  /*9080*/  R2UR UR10, R20 ;  /* 0x00000000140a72ca */ /* 0x000fe200000e0000 */
[----:B------:R-:W-:Y:S01]  /*9090*/  UMOV UR6, 0x0 ;  /* 0x0000000000067882 */ /* 0x000fe20000000000 */
[----:B------:R-:W-:Y:S01]  /*90a0*/  R2UR UR12, R8 ;  /* 0x00000000080c72ca */ /* 0x000fe200000e0000 */
[----:B------:R-:W-:Y:S01]  /*90b0*/  UMOV UR7, 0x10000000 ;  /* 0x1000000000077882 */ /* 0x000fe20000000000 */
[----:B------:R-:W-:Y:S01]  /*90c0*/  R2UR UR19, R15 ;  /* 0x000000000f1372ca */ /* 0x000fe200000e0000 */
[----:B------:R-:W-:Y:S01]  /*90d0*/  VIADD R20, R20, 0x20 ;  /* 0x0000002014147836 */ /* 0x000fe20000000000 */
[----:B------:R-:W-:Y:S01]  /*90e0*/  ISETP.GT.AND P3, PT, R4, 0x1, PT ;  /* 0x000000010400780c */ /* 0x000fe20003f64270 */
[----:B------:R-:W-:Y:S01]  /*90f0*/  UIADD3 UR14, UR5, 0x100, URZ ;  /* 0x00000100050e7890 */ /* 0x000fe2000fffe03f */
[----:B------:R-:W-:Y:S01]  /*9100*/  ISETP.NE.AND P1, PT, R6, 0x5, PT ;  /* 0x000000050600780c */ /* 0x000fe20003f25270 */
[----:B------:R-:W-:-:S02]  /*9110*/  UIADD3.X UR5, URZ, UR23, URZ, UP0, !UPT ;  /* 0x000000173f057290 */ /* 0x000fc400087fe43f */
[----:B------:R-:W-:Y:S01]  /*9120*/  UIADD3 UR15, UR8, 0xa100, URZ ;  /* 0x0000a100080f7890 */ /* 0x000fe2000fffe03f */
[----:B------:R-:W-:Y:S02]  /*9130*/  SEL R14, RZ, 0x1, P1 ;  /* 0x00000001ff0e7807 */ /* 0x000fe40000800000 */
[----:B------:R-:W-:Y:S01]  /*9140*/  UMOV UR8, UR14 ;  /* 0x0000000e00087c82 */ /* 0x000fe20008000000 */
[----:B------:R-:W-:Y:S02]  /*9150*/  SEL R6, R6, RZ, P1 ;  /* 0x000000ff06067207 */ /* 0x000fe40000800000 */
[----:B------:R-:W-:Y:S01]  /*9160*/  LOP3.LUT R5, R5, R14, RZ, 0x3c, !PT ;  /* 0x0000000e05057212 */ /* 0x000fe200078e3cff */
[----:B------:R0:W-:Y:S02]  /*9170*/  UTMALDG.3D [UR8], [UR4], desc[UR6] ;  /* 0x00000608040075b4 */ /* 0x0001e40008011000 */
[----:B0-----:R-:W-:Y:S01]  /*9180*/  UMOV UR8, UR15 ;  /* 0x0000000f00087c82 */ /* 0x001fe20008000000 */
[----:B------:R-:W-:-:S02]  /*9190*/  UMOV UR11, UR19 ;  /* 0x00000013000b7c82 */ /* 0x000fc40008000000 */
[----:B------:R0:W-:Y:S02]  /*91a0*/  UTMALDG.3D [UR8], [UR24], desc[UR6] ;  /* 0x00000608180075b4 */ /* 0x0001e40008011000 */
[----:B0-----:R-:W-:Y:S05]  /*91b0*/  @P3 BRA `(.L_x_301) ;  /* 0xfffffffc00483947 */ /* 0x001fea000383ffff */
.L_x_297:
[----:B------:R-:W-:Y:S05]  /*91c0*/  BSYNC B1 ;  /* 0x0000000000017941 */ /* 0x000fea0003800000 */
.L_x_296:
[----:B------:R-:W-:Y:S01]  /*91d0*/  LOP3.LUT P3, RZ, R13, 0xff, RZ, 0xc0, !PT ;  /* 0x000000ff0dff7812 */ /* 0x000fe2000786c0ff */
[----:B------:R-:W-:Y:S01]  /*91e0*/  IMAD.IADD R12, R3, 0x1, R12 ;  /* 0x00000001030c7824 */ /* 0x000fe200078e020c */
[----:B------:R-:W-:Y:S01]  /*91f0*/  IADD3 R16, P4, R16, UR20, RZ ;  /* 0x0000001410107c10 */ /* 0x000fe2000ff9e0ff */
[----:B------:R-:W-:Y:S01]  /*9200*/  ULDC.64 UR4, c[0x0][0x650] ;  /* 0x0001940000047ab9 */ /* 0x000fe20000000a00 */
[----:B------:R-:W-:Y:S01]  /*9210*/  BSSY B1, `(.L_x_302) ;  /* 0x000006a000017945 */ /* 0x000fe20003800000 */
[----:B------:R-:W-:Y:S01]  /*9220*/  IMAD.MOV.U32 R9, RZ, RZ, -0x1 ;  /* 0xffffffffff097424 */ /* 0x000fe200078e00ff */
[----:B------:R-:W-:Y:S01]  /*9230*/  ISETP.GT.U32.AND P1, PT, R12, 0x4, PT ;  /* 0x000000040c00780c */ /* 0x000fe20003f24070 */
[----:B------:R-:W-:Y:S01]  /*9240*/  IMAD.MOV.U32 R8, RZ, RZ, -0x1 ;  /* 0xffffffffff087424 */ /* 0x000fe200078e00ff */
[----:B------:R-:W-:Y:S02]  /*9250*/  IADD3.X R17, R17, UR13, RZ, P4, !PT ;  /* 0x0000000d11117c10 */ /* 0x000fe4000a7fe4ff */
[----:B------:R-:W-:-:S02]  /*9260*/  ISETP.LT.U32.AND P1, PT, R3, 0x5, P1 ;  /* 0x000000050300780c */ /* 0x000fc40000f21070 */
[----:B------:R-:W-:Y:S01]  /*9270*/  PRMT R13, RZ, 0x7610, R13 ;  /* 0x00007610ff0d7816 */ /* 0x000fe2000000000d */
[----:B------:R-:W0:Y:S01]  /*9280*/  @P3 S2R R5, SR_CgaCtaId ;  /* 0x0000000000053919 */ /* 0x000e220000008800 */
[----:B------:R-:W-:-:S04]  /*9290*/  @P3 MOV R4, 0x400 ;  /* 0x0000040000043802 */ /* 0x000fc80000000f00 */
[----:B0-----:R-:W-:Y:S01]  /*92a0*/  @P3 LEA R6, R5, R4, 0x18 ;  /* 0x0000000405063211 */ /* 0x001fe200078ec0ff */
[----:B------:R-:W-:-:S03]  /*92b0*/  IMAD.WIDE.U32 R4, R12, -0x33333333, RZ ;  /* 0xcccccccd0c047825 */ /* 0x000fc600078e00ff */
[----:B------:R0:W-:Y:S01]  /*92c0*/  @P3 SYNCS.ARRIVE.TRANS64.A1T0 RZ, [R6+URZ+0x68], RZ ;  /* 0x000068ff06ff39a7 */ /* 0x0001e2000810003f */
[----:B------:R-:W-:Y:S02]  /*92d0*/  ISETP.GE.U32.AND P3, PT, R3, 0x5, PT ;  /* 0x000000050300780c */ /* 0x000fe40003f66070 */
[----:B------:R-:W-:Y:S02]  /*92e0*/  SHF.R.U32.HI R7, RZ, 0x2, R5 ;  /* 0x00000002ff077819 */ /* 0x000fe40000011605 */
[----:B------:R-:W-:Y:S02]  /*92f0*/  SEL R5, RZ, 0x1, !P1 ;  /* 0x00000001ff057807 */ /* 0x000fe40004800000 */
[----:B------:R-:W-:Y:S01]  /*9300*/  ISETP.GE.U32.AND P1, PT, R16, UR4, PT ;  /* 0x0000000410007c0c */ /* 0x000fe2000bf26070 */
[----:B------:R-:W-:Y:S01]  /*9310*/  IMAD R12, R7, -0x5, R12 ;  /* 0xfffffffb070c7824 */ /* 0x000fe200078e020c */
[----:B------:R-:W-:Y:S02]  /*9320*/  LOP3.LUT R0, R0, R5, RZ, 0x3c, !PT ;  /* 0x0000000500007212 */ /* 0x000fe400078e3cff */
[----:B------:R-:W-:-:S02]  /*9330*/  ISETP.GE.U32.AND.EX P1, PT, R17, UR5, PT, P1 ;  /* 0x0000000511007c0c */ /* 0x000fc4000bf26110 */
[----:B------:R-:W-:Y:S02]  /*9340*/  PRMT R4, RZ, 0x7610, R4 ;  /* 0x00007610ff047816 */ /* 0x000fe40000000004 */
[----:B------:R-:W-:Y:S01]  /*9350*/  @P3 LOP3.LUT R0, R0, 0x1, R7, 0x78, !PT ;  /* 0x0000000100003812 */ /* 0x000fe200078e7807 */
[----:B------:R-:W-:-:S08]  /*9360*/  IMAD.MOV.U32 R7, RZ, RZ, -0x1 ;  /* 0xffffffffff077424 */ /* 0x000fd000078e00ff */
[----:B0-----:R-:W-:Y:S05]  /*9370*/  @P1 BRA `(.L_x_303) ;  /* 0x00000004004c1947 */ /* 0x001fea0003800000 */
[----:B------:R-:W-:Y:S01]  /*9380*/  ULDC.64 UR4, c[0x0][0x628] ;  /* 0x00018a0000047ab9 */ /* 0x000fe20000000a00 */
[----:B------:R-:W0:Y:S01]  /*9390*/  S2R R15, SR_CTAID.X ;  /* 0x00000000000f7919 */ /* 0x000e220000002500 */
[----:B------:R-:W-:Y:S01]  /*93a0*/  ISETP.NE.U32.AND P1, PT, RZ, UR4, PT ;  /* 0x00000004ff007c0c */ /* 0x000fe2000bf25070 */
[----:B------:R-:W-:Y:S01]  /*93b0*/  ULDC UR7, c[0x0][0x630] ;  /* 0x00018c0000077ab9 */ /* 0x000fe20000000800 */
[----:B------:R-:W-:Y:S01]  /*93c0*/  IMAD.MOV.U32 R4, RZ, RZ, R16 ;  /* 0x000000ffff047224 */ /* 0x000fe200078e0010 */
[----:B------:R-:W1:Y:S01]  /*93d0*/  S2R R14, SR_CTAID.Y ;  /* 0x00000000000e7919 */ /* 0x000e620000002600 */
[----:B------:R-:W-:Y:S01]  /*93e0*/  ISETP.NE.AND.EX P1, PT, RZ, UR5, PT, P1 ;  /* 0x00000005ff007c0c */ /* 0x000fe2000bf25310 */
[----:B------:R-:W-:-:S12]  /*93f0*/  IMAD.MOV.U32 R5, RZ, RZ, R17 ;  /* 0x000000ffff057224 */ /* 0x000fd800078e0011 */
[----:B------:R-:W-:Y:S05]  /*9400*/  @!P1 BRA `(.L_x_304) ;  /* 0x0000000000289947 */ /* 0x000fea0003800000 */
[----:B------:R-:W-:Y:S02]  /*9410*/  ULDC UR6, c[0x0][0x634] ;  /* 0x00018d0000067ab9 */ /* 0x000fe40000000800 */
[----:B------:R-:W-:-:S05]  /*9420*/  IADD3 R9, P1, R16, UR6, RZ ;  /* 0x0000000610097c10 */ /* 0x000fca000ff3e0ff */
[----:B------:R-:W-:-:S04]  /*9430*/  IMAD.X R21, RZ, RZ, R17, P1 ;  /* 0x000000ffff157224 */ /* 0x000fc800008e0611 */
[----:B------:R-:W-:-:S04]  /*9440*/  IMAD.WIDE.U32 R6, R21, UR4, RZ ;  /* 0x0000000415067c25 */ /* 0x000fc8000f8e00ff */
[----:B------:R-:W-:-:S04]  /*9450*/  IMAD.WIDE.U32 R6, P1, R9, UR5, R6 ;  /* 0x0000000509067c25 */ /* 0x000fc8000f820006 */
[----:B------:R-:W-:-:S04]  /*9460*/  IMAD.WIDE.U32 R8, R9, UR4, RZ ;  /* 0x0000000409087c25 */ /* 0x000fc8000f8e00ff */
[----:B------:R-:W-:Y:S01]  /*9470*/  IMAD.X R5, RZ, RZ, RZ, P1 ;  /* 0x000000ffff057224 */ /* 0x000fe200008e06ff */
[----:B------:R-:W-:Y:S01]  /*9480*/  IADD3 RZ, P1, R9, R6, RZ ;  /* 0x0000000609ff7210 */ /* 0x000fe20007f3e0ff */
[----:B------:R-:W-:-:S04]  /*9490*/  IMAD.MOV.U32 R4, RZ, RZ, R7 ;  /* 0x000000ffff047224 */ /* 0x000fc800078e0007 */
[----:B------:R-:W-:-:S08]  /*94a0*/  IMAD.WIDE.U32.X R4, R21, UR5, R4, P1 ;  /* 0x0000000515047c25 */ /* 0x000fd000088e0404 */
.L_x_304:
[--C-:B------:R-:W-:Y:S01]  /*94b0*/  SHF.R.U64 R8, R4, UR7, R5.reuse ;  /* 0x0000000704087c19 */ /* 0x100fe20008001205 */
[----:B------:R-:W-:Y:S01]  /*94c0*/  ULDC.64 UR4, c[0x0][0x620] ;  /* 0x0001880000047ab9 */ /* 0x000fe20000000a00 */
[----:B------:R-:W-:Y:S01]  /*94d0*/  SHF.R.U32.HI R4, RZ, UR7, R5 ;  /* 0x00000007ff047c19 */ /* 0x000fe20008011605 */
[----:B------:R-:W2:Y:S01]  /*94e0*/  LDC R24, c[0x0][0x144] ;  /* 0x00005100ff187b82 */ /* 0x000ea20000000800 */
[----:B------:R-:W-:Y:S01]  /*94f0*/  IADD3 R7, P1, RZ, -R8, RZ ;  /* 0x80000008ff077210 */ /* 0x000fe20007f3e0ff */
[----:B------:R-:W-:Y:S01]  /*9500*/  ULDC.64 UR8, c[0x0][0x640] ;  /* 0x0001900000087ab9 */ /* 0x000fe20000000a00 */
[----:B0-----:R-:W-:Y:S01]  /*9510*/  I2FP.F32.U32 R9, R15 ;  /* 0x0000000f00097245 */ /* 0x001fe20000201000 */
[----:B------:R-:W-:Y:S02]  /*9520*/  ULDC UR6, c[0x0][0x608] ;  /* 0x0001820000067ab9 */ /* 0x000fe40000000800 */
[----:B------:R-:W-:Y:S01]  /*9530*/  IMAD.X R4, RZ, RZ, ~R4, P1 ;  /* 0x000000ffff047224 */ /* 0x000fe200008e0e04 */
[----:B------:R-:W-:Y:S01]  /*9540*/  ISETP.NE.U32.AND P1, PT, RZ, UR8, PT ;  /* 0x00000008ff007c0c */ /* 0x000fe2000bf25070 */
[----:B------:R-:W0:Y:S02]  /*9550*/  LDC R21, c[0x0][0x148] ;  /* 0x00005200ff157b82 */ /* 0x000e240000000800 */
[----:B------:R-:W-:Y:S01]  /*9560*/  IMAD R6, R4, UR4, RZ ;  /* 0x0000000404067c24 */ /* 0x000fe2000f8e02ff */
[----:B------:R-:W-:Y:S01]  /*9570*/  ISETP.NE.AND.EX P1, PT, RZ, UR9, PT, P1 ;  /* 0x00000009ff007c0c */ /* 0x000fe2000bf25310 */
[----:B------:R-:W-:Y:S01]  /*9580*/  IMAD.WIDE.U32 R4, R7, UR4, R16 ;  /* 0x0000000407047c25 */ /* 0x000fe2000f8e0010 */
[----:B------:R-:W-:-:S03]  /*9590*/  ULDC UR4, c[0x0][0x150] ;  /* 0x0000540000047ab9 */ /* 0x000fc60000000800 */
[----:B------:R-:W-:Y:S02]  /*95a0*/  IMAD R7, R7, UR5, R6 ;  /* 0x0000000507077c24 */ /* 0x000fe4000f8e0206 */
[----:B------:R-:W-:Y:S01]  /*95b0*/  FMUL R6, R9, UR4 ;  /* 0x0000000409067c20 */ /* 0x000fe20008400000 */
[----:B------:R-:W-:Y:S01]  /*95c0*/  ULDC UR4, c[0x0][0x618] ;  /* 0x0001860000047ab9 */ /* 0x000fe20000000800 */
[----:B------:R-:W-:Y:S01]  /*95d0*/  ULDC UR5, c[0x0][0x154] ;  /* 0x0000550000057ab9 */ /* 0x000fe20000000800 */
[----:B------:R-:W-:-:S03]  /*95e0*/  IMAD.IADD R5, R5, 0x1, R7 ;  /* 0x0000000105057824 */ /* 0x000fc600078e0207 */
[----:B------:R-:W3:Y:S02]  /*95f0*/  F2I.U32.TRUNC.NTZ R6, R6 ;  /* 0x0000000600067305 */ /* 0x000ee4000020f000 */
[----:B------:R-:W-:Y:S02]  /*9600*/  SHF.R.U64 R9, R4, UR4, R5 ;  /* 0x0000000404097c19 */ /* 0x000fe40008001205 */
[----:B-1----:R-:W-:-:S05]  /*9610*/  I2FP.F32.U32 R4, R14 ;  /* 0x0000000e00047245 */ /* 0x002fca0000201000 */
[----:B------:R-:W-:Y:S01]  /*9620*/  FMUL R22, R4, UR5 ;  /* 0x0000000504167c20 */ /* 0x000fe20008400000 */
[----:B------:R-:W-:Y:S01]  /*9630*/  SHF.R.U32.HI R4, RZ, UR4, R5 ;  /* 0x00000004ff047c19 */ /* 0x000fe20008011605 */
[----:B------:R-:W-:-:S03]  /*9640*/  ULDC UR4, c[0x0][0x658] ;  /* 0x0001960000047ab9 */ /* 0x000fc60000000800 */
[--C-:B------:R-:W-:Y:S01]  /*9650*/  SHF.R.U64 R20, R9, UR6, R4.reuse ;  /* 0x0000000609147c19 */ /* 0x100fe20008001204 */
[----:B------:R-:W1:Y:S01]  /*9660*/  F2I.U32.TRUNC.NTZ R22, R22 ;  /* 0x0000001600167305 */ /* 0x000e62000020f000 */
[----:B------:R-:W-:Y:S01]  /*9670*/  SHF.R.U32.HI R5, RZ, UR6, R4 ;  /* 0x00000006ff057c19 */ /* 0x000fe20008011604 */
[----:B---3--:R-:W-:-:S03]  /*9680*/  IMAD.MOV R6, RZ, RZ, -R6 ;  /* 0x000000ffff067224 */ /* 0x008fc600078e0a06 */
[----:B------:R-:W-:Y:S01]  /*9690*/  SHF.R.U64 R18, R20, UR4, R5 ;  /* 0x0000000414127c19 */ /* 0x000fe20008001205 */
[----:B--2---:R-:W-:Y:S01]  /*96a0*/  IMAD R15, R24, R6, R15 ;  /* 0x00000006180f7224 */ /* 0x004fe200078e020f */
[----:B------:R-:W-:-:S03]  /*96b0*/  SHF.R.U32.HI R23, RZ, UR4, R5 ;  /* 0x00000004ff177c19 */ /* 0x000fc60008011605 */
[----:B------:R-:W-:Y:S02]  /*96c0*/  IMAD.MOV.U32 R4, RZ, RZ, R18 ;  /* 0x000000ffff047224 */ /* 0x000fe400078e0012 */
[----:B------:R-:W-:Y:S01]  /*96d0*/  IMAD.MOV.U32 R5, RZ, RZ, R23 ;  /* 0x000000ffff057224 */ /* 0x000fe200078e0017 */
[----:B-1----:R-:W-:Y:S06]  /*96e0*/  @!P1 BRA `(.L_x_305) ;  /* 0x0000000000289947 */ /* 0x002fec0003800000 */
[----:B------:R-:W-:Y:S02]  /*96f0*/  ULDC UR4, c[0x0][0x64c] ;  /* 0x0001930000047ab9 */ /* 0x000fe40000000800 */
[----:B------:R-:W-:-:S05]  /*9700*/  IADD3 R5, P1, R18, UR4, RZ ;  /* 0x0000000412057c10 */ /* 0x000fca000ff3e0ff */
[----:B------:R-:W-:-:S04]  /*9710*/  IMAD.X R23, RZ, RZ, R23, P1 ;  /* 0x000000ffff177224 */ /* 0x000fc800008e0617 */
[----:B------:R-:W-:-:S04]  /*9720*/  IMAD.WIDE.U32 R6, R23, UR8, RZ ;  /* 0x0000000817067c25 */ /* 0x000fc8000f8e00ff */
[----:B------:R-:W-:-:S04]  /*9730*/  IMAD.WIDE.U32 R6, P1, R5, UR9, R6 ;  /* 0x0000000905067c25 */ /* 0x000fc8000f820006 */
[----:B------:R-:W-:-:S04]  /*9740*/  IMAD.WIDE.U32 R4, R5, UR8, RZ ;  /* 0x0000000805047c25 */ /* 0x000fc8000f8e00ff */
[----:B------:R-:W-:Y:S01]  /*9750*/  IMAD.MOV.U32 R4, RZ, RZ, R7 ;  /* 0x000000ffff047224 */ /* 0x000fe200078e0007 */
[----:B------:R-:W-:Y:S01]  /*9760*/  IADD3 RZ, P3, R5, R6, RZ ;  /* 0x0000000605ff7210 */ /* 0x000fe20007f7e0ff */
[----:B------:R-:W-:-:S04]  /*9770*/  IMAD.X R5, RZ, RZ, RZ, P1 ;  /* 0x000000ffff057224 */ /* 0x000fc800008e06ff */
[----:B------:R-:W-:-:S08]  /*9780*/  IMAD.WIDE.U32.X R4, R23, UR9, R4, P3 ;  /* 0x0000000917047c25 */ /* 0x000fd000098e0404 */
.L_x_305:
[----:B------:R-:W-:Y:S01]  /*9790*/  ISETP.NE.AND P1, PT, R2, 0x1, PT ;  /* 0x000000010200780c */ /* 0x000fe20003f25270 */
[----:B------:R-:W-:Y:S01]  /*97a0*/  ULDC UR4, c[0x0][0x648] ;  /* 0x0001920000047ab9 */ /* 0x000fe20000000800 */
[----:B------:R-:W-:Y:S01]  /*97b0*/  LOP3.LUT R20, R20, UR17, RZ, 0xc0, !PT ;  /* 0x0000001114147c12 */ /* 0x000fe2000f8ec0ff */
[----:B------:R-:W-:Y:S01]  /*97c0*/  IMAD.MOV R22, RZ, RZ, -R22 ;  /* 0x000000ffff167224 */ /* 0x000fe200078e0a16 */
[----:B------:R-:W-:Y:S01]  /*97d0*/  SHF.R.U64 R5, R4, UR4, R5 ;  /* 0x0000000404057c19 */ /* 0x000fe20008001205 */
[----:B------:R-:W-:Y:S01]  /*97e0*/  ULDC UR4, c[0x0][0x638] ;  /* 0x00018e0000047ab9 */ /* 0x000fe20000000800 */
[----:B------:R-:W-:Y:S01]  /*97f0*/  LOP3.LUT R9, R9, UR16, RZ, 0xc0, !PT ;  /* 0x0000001009097c12 */ /* 0x000fe2000f8ec0ff */
[----:B------:R-:W-:Y:S01]  /*9800*/  ULDC UR5, c[0x0][0x610] ;  /* 0x0001840000057ab9 */ /* 0x000fe20000000800 */
[----:B------:R-:W-:Y:S02]  /*9810*/  IMAD.MOV.U32 R4, RZ, RZ, 0x1 ;  /* 0x00000001ff047424 */ /* 0x000fe400078e00ff */
[----:B------:R-:W-:-:S02]  /*9820*/  IMAD.MOV R7, RZ, RZ, -R5 ;  /* 0x000000ffff077224 */ /* 0x000fc400078e0a05 */
[----:B------:R-:W-:Y:S02]  /*9830*/  IMAD R20, R5, UR18, R20 ;  /* 0x0000001205147c24 */ /* 0x000fe4000f8e0214 */
[----:B0-----:R-:W-:Y:S02]  /*9840*/  @P1 IMAD R15, R21, R22, R14 ;  /* 0x00000016150f1224 */ /* 0x001fe400078e020e */
[----:B------:R-:W-:Y:S01]  /*9850*/  IMAD R18, R7, UR4, R18 ;  /* 0x0000000407127c24 */ /* 0x000fe2000f8e0212 */
[----:B------:R-:W-:Y:S01]  /*9860*/  ULDC UR4, c[0x0][0x600] ;  /* 0x0001800000047ab9 */ /* 0x000fe20000000800 */
[----:B------:R-:W-:Y:S02]  /*9870*/  IMAD R15, R20, UR5, R15 ;  /* 0x00000005140f7c24 */ /* 0x000fe4000f8e020f */
[----:B------:R-:W-:-:S05]  /*9880*/  IMAD R18, R18, UR4, R9 ;  /* 0x0000000412127c24 */ /* 0x000fca000f8e0209 */
[----:B------:R-:W-:Y:S02]  /*9890*/  SEL R9, R18, R15, !P1 ;  /* 0x0000000f12097207 */ /* 0x000fe40004800000 */
[----:B------:R-:W-:-:S07]  /*98a0*/  SEL R7, R15, R18, !P1 ;  /* 0x000000120f077207 */ /* 0x000fce0004800000 */
.L_x_303:
[----:B------:R-:W-:Y:S05]  /*98b0*/  BSYNC B1 ;  /* 0x0000000000017941 */ /* 0x000fea0003800000 */
.L_x_302:
[----:B------:R-:W-:-:S13]  /*98c0*/  LOP3.LUT P1, RZ, R4, 0xff, RZ, 0xc0, !PT ;  /* 0x000000ff04ff7812 */ /* 0x000fda000782c0ff */
[----:B------:R-:W-:Y:S05]  /*98d0*/  @P1 BRA `(.L_x_306) ;  /* 0xfffffff4004c1947 */ /* 0x000fea000383ffff */
[----:B------:R-:W-:Y:S05]  /*98e0*/  BSYNC B0 ;  /* 0x0000000000007941 */ /* 0x000fea0003800000 */
.L_x_294:
[----:B------:R-:W-:-:S03]  /*98f0*/  UMOV UR4, 0xffffffff ;  /* 0xffffffff00047882 */ /* 0x000fc60000000000 */
[----:B------:R-:W-:Y:S05]  /*9900*/  BRA.DIV UR4, `(.L_x_307) ;  /* 0x0000000604387947 */ /* 0x000fea000b800000 */
[----:B------:R-:W-:-:S13]  /*9910*/  ELECT P6, URZ, PT ;  /* 0x00000000003f782f */ /* 0x000fda00038c0000 */
.L_x_322:
[----:B------:R-:W-:Y:S04]  /*9920*/  BSSY B0, `(.L_x_308) ;  /* 0x0000034000007945 */ /* 0x000fe80003800000 */
[----:B------:R-:W-:Y:S05]  /*9930*/  @!P6 BRA `(.L_x_309) ;  /* 0x0000000000c8e947 */ /* 0x000fea0003800000 */
[----:B------:R-:W-:-:S04]  /*9940*/  LOP3.LUT R19, R19, 0x2, RZ, 0xfc, !PT ;  /* 0x0000000213137812 */ /* 0x000fc800078efcff */
[----:B------:R-:W-:-:S13]  /*9950*/  ISETP.NE.AND P0, PT, R19, 0x3, PT ;  /* 0x000000031300780c */ /* 0x000fda0003f05270 */
[----:B------:R-:W-:Y:S05]  /*9960*/  @!P0 BRA `(.L_x_310) ;  /* 0x0000000000048947 */ /* 0x000fea0003800000 */
[----:B------:R-:W-:Y:S01]  /*9970*/  BPT.TRAP 0x1 ;  /* 0x000000040000795c */ /* 0x000fe20000300000 */
.L_x_310:
[----:B------:R-:W0:Y:S01]  /*9980*/  S2R R3, SR_CgaCtaId ;  /* 0x0000000000037919 */ /* 0x000e220000008800 */
[----:B------:R-:W-:-:S04]  /*9990*/  MOV R2, 0x400 ;  /* 0x0000040000027802 */ /* 0x000fc80000000f00 */
[----:B0-----:R-:W-:Y:S02]  /*99a0*/  LEA R3, R3, R2, 0x18 ;  /* 0x0000000203037211 */ /* 0x001fe400078ec0ff */
[----:B------:R-:W-:-:S03]  /*99b0*/  SHF.L.U32 R2, R0, 0x1f, RZ ;  /* 0x0000001f00027819 */ /* 0x000fc600000006ff */
[----:B------:R-:W-:-:S04]  /*99c0*/  VIADD R3, R3, 0x28 ;  /* 0x0000002803037836 */ /* 0x000fc80000000000 */
[C---:B------:R-:W-:Y:S02]  /*99d0*/  IMAD R7, R12.reuse, 0x8, R3 ;  /* 0x000000080c077824 */ /* 0x040fe400078e0203 */
[----:B------:R-:W-:Y:S02]  /*99e0*/  VIADD R12, R12, 0x1 ;  /* 0x000000010c0c7836 */ /* 0x000fe40000000000 */
[----:B------:R-:W0:Y:S03]  /*99f0*/  SYNCS.PHASECHK.TRANS64.TRYWAIT P0, [R7+URZ], R2 ;  /* 0x00000002070075a7 */ /* 0x000e26000800017f */
[----:B------:R-:W-:-:S04]  /*9a00*/  ISETP.NE.AND P1, PT, R12, 0x5, PT ;  /* 0x000000050c00780c */ /* 0x000fc80003f25270 */
[----:B------:R-:W-:Y:S02]  /*9a10*/  SEL R5, RZ, 0x1, P1 ;  /* 0x00000001ff057807 */ /* 0x000fe40000800000 */
[----:B------:R-:W-:Y:S02]  /*9a20*/  SEL R12, R12, RZ, P1 ;  /* 0x000000ff0c0c7207 */ /* 0x000fe40000800000 */
[----:B------:R-:W-:-:S03]  /*9a30*/  LOP3.LUT R5, R0, R5, RZ, 0x3c, !PT ;  /* 0x0000000500057212 */ /* 0x000fc600078e3cff */
[----:B------:R-:W-:Y:S01]  /*9a40*/  IMAD R9, R12, 0x8, R3 ;  /* 0x000000080c097824 */ /* 0x000fe200078e0203 */
[----:B------:R-:W-:Y:S01]  /*9a50*/  SHF.L.U32 R4, R5, 0x1f, RZ ;  /* 0x0000001f05047819 */ /* 0x000fe200000006ff */
[----:B0-----:R-:W-:Y:S06]  /*9a60*/  @!P0 BRA `(.L_x_311) ;  /* 0x0000000400008947 */ /* 0x001fec0003800000 */
.L_x_323:
[----:B------:R-:W1:Y:S01]  /*9a70*/  SYNCS.PHASECHK.TRANS64.TRYWAIT P0, [R9+URZ], R4 ;  /* 0x00000004090075a7 */ /* 0x000e62000800017f */
[----:B------:R-:W-:-:S05]  /*9a80*/  VIADD R0, R12, 0x1 ;  /* 0x000000010c007836 */ /* 0x000fca0000000000 */
[----:B------:R-:W-:-:S04]  /*9a90*/  ISETP.NE.AND P1, PT, R0, 0x5, PT ;  /* 0x000000050000780c */ /* 0x000fc80003f25270 */
[----:B0-----:R-:W-:Y:S02]  /*9aa0*/  SEL R2, RZ, 0x1, P1 ;  /* 0x00000001ff027807 */ /* 0x001fe40000800000 */
[----:B------:R-:W-:Y:S02]  /*9ab0*/  SEL R0, R0, RZ, P1 ;  /* 0x000000ff00007207 */ /* 0x000fe40000800000 */
[----:B------:R-:W-:-:S03]  /*9ac0*/  LOP3.LUT R7, R5, R2, RZ, 0x3c, !PT ;  /* 0x0000000205077212 */ /* 0x000fc600078e3cff */
[----:B------:R-:W-:Y:S01]  /*9ad0*/  IMAD R6, R0, 0x8, R3 ;  /* 0x0000000800067824 */ /* 0x000fe200078e0203 */
[----:B------:R-:W-:Y:S01]  /*9ae0*/  SHF.L.U32 R5, R7, 0x1f, RZ ;  /* 0x0000001f07057819 */ /* 0x000fe200000006ff */
[----:B-1----:R-:W-:Y:S06]  /*9af0*/  @!P0 BRA `(.L_x_312) ;  /* 0x0000000000f08947 */ /* 0x002fec0003800000 */
.L_x_324:
[----:B------:R-:W1:Y:S01]  /*9b00*/  SYNCS.PHASECHK.TRANS64.TRYWAIT P0, [R6+URZ], R5 ;  /* 0x00000005060075a7 */ /* 0x000e62000800017f */
[----:B------:R-:W-:-:S05]  /*9b10*/  VIADD R0, R0, 0x1 ;  /* 0x0000000100007836 */ /* 0x000fca0000000000 */
[----:B------:R-:W-:-:S04]  /*9b20*/  ISETP.NE.AND P1, PT, R0, 0x5, PT ;  /* 0x000000050000780c */ /* 0x000fc80003f25270 */
[----:B------:R-:W-:Y:S02]  /*9b30*/  SEL R2, RZ, 0x1, P1 ;  /* 0x00000001ff027807 */ /* 0x000fe40000800000 */
[----:B------:R-:W-:Y:S02]  /*9b40*/  SEL R0, R0, RZ, P1 ;  /* 0x000000ff00007207 */ /* 0x000fe40000800000 */
[----:B------:R-:W-:-:S03]  /*9b50*/  LOP3.LUT R7, R7, R2, RZ, 0x3c, !PT ;  /* 0x0000000207077212 */ /* 0x000fc600078e3cff */
[----:B0-----:R-:W-:Y:S01]  /*9b60*/  IMAD R9, R0, 0x8, R3 ;  /* 0x0000000800097824 */ /* 0x001fe200078e0203 */
[----:B------:R-:W-:Y:S01]  /*9b70*/  SHF.L.U32 R4, R7, 0x1f, RZ ;  /* 0x0000001f07047819 */ /* 0x000fe200000006ff */
[----:B-1----:R-:W-:Y:S06]  /*9b80*/  @!P0 BRA `(.L_x_313) ;  /* 0x0000000000e08947 */ /* 0x002fec0003800000 */
.L_x_325:
[----:B------:R-:W1:Y:S01]  /*9b90*/  SYNCS.PHASECHK.TRANS64.TRYWAIT P0, [R9+URZ], R4 ;  /* 0x00000004090075a7 */ /* 0x000e62000800017f */
[----:B------:R-:W-:-:S05]  /*9ba0*/  VIADD R0, R0, 0x1 ;  /* 0x0000000100007836 */ /* 0x000fca0000000000 */
[----:B------:R-:W-:-:S04]  /*9bb0*/  ISETP.NE.AND P1, PT, R0, 0x5, PT ;  /* 0x000000050000780c */ /* 0x000fc80003f25270 */
[----:B------:R-:W-:Y:S02]  /*9bc0*/  SEL R2, RZ, 0x1, P1 ;  /* 0x00000001ff027807 */ /* 0x000fe40000800000 */
[----:B------:R-:W-:Y:S02]  /*9bd0*/  SEL R0, R0, RZ, P1 ;  /* 0x000000ff00007207 */ /* 0x000fe40000800000 */
[----:B------:R-:W-:Y:S01]  /*9be0*/  LOP3.LUT R2, R7, R2, RZ, 0x3c, !PT ;  /* 0x0000000207027212 */ /* 0x000fe200078e3cff */
[----:B-1----:R-:W-:Y:S06]  /*9bf0*/  @!P0 BRA `(.L_x_314) ;  /* 0x0000000000d88947 */ /* 0x002fec0003800000 */
.L_x_326:
[----:B------:R-:W-:Y:S01]  /*9c00*/  IMAD R3, R0, 0x8, R3 ;  /* 0x0000000800037824 */ /* 0x000fe200078e0203 */
[----:B------:R-:W-:-:S07]  /*9c10*/  SHF.L.U32 R0, R2, 0x1f, RZ ;  /* 0x0000001f02007819 */ /* 0x000fce00000006ff */
.L_x_315:
[----:B--2---:R2:W3:Y:S02]  /*9c20*/  SYNCS.PHASECHK.TRANS64.TRYWAIT P0, [R3+URZ], R0 ;  /* 0x00000000030075a7 */ /* 0x0044e4000800017f */
[----:B---3--:R-:W-:Y:S05]  /*9c30*/  @!P0 NANOSLEEP.SYNCS 0x989680 ;  /* 0x009896800000895d */ /* 0x008fea0003900000 */
[----:B------:R-:W3:Y:S02]  /*9c40*/  @!P0 SYNCS.PHASECHK.TRANS64 P0, [R3+URZ], R0 ;  /* 0x00000000030085a7 */ /* 0x000ee4000800007f */
[----:B---3--:R-:W-:Y:S05]  /*9c50*/  @!P0 BRA `(.L_x_315) ;  /* 0xfffffffc00f08947 */ /* 0x008fea000383ffff */
.L_x_309:
[----:B------:R-:W-:Y:S05]  /*9c60*/  BSYNC B0 ;  /* 0x0000000000007941 */ /* 0x000fea0003800000 */
.L_x_308:
[----:B------:R-:W-:Y:S05]  /*9c70*/  EXIT ;  /* 0x000000000000794d */ /* 0x000fea0003800000 */
.L_x_17:
[----:B----4-:R4:W0:Y:S02]  /*9c80*/  SYNCS.PHASECHK.TRANS64.TRYWAIT P1, [R3+URZ], R0 ;  /* 0x00000000030075a7 */ /* 0x010824000802017f */
[----:B0-----:R-:W-:Y:S05]  /*9c90*/  @!P1 NANOSLEEP.SYNCS 0x989680 ;  /* 0x009896800000995d */ /* 0x001fea0003900000 */
[----:B------:R-:W0:Y:S02]  /*9ca0*/  @!P1 SYNCS.PHASECHK.TRANS64 P1, [R3+URZ], R0 ;  /* 0x00000000030095a7 */ /* 0x000e24000802007f */
[----:B0-----:R-:W-:Y:S05]  /*9cb0*/  @!P1 BRA `(.L_x_17) ;  /* 0xfffffffc00f09947 */ /* 0x001fea000383ffff */
[----:B------:R-:W-:Y:S05]  /*9cc0*/  BRA `(.L_x_16) ;  /* 0xffffff7400707947 */ /* 0x000fea000383ffff */
.L_x_22:
[----:B-1----:R1:W3:Y:S02]  /*9cd0*/  SYNCS.PHASECHK.TRANS64.TRYWAIT P1, [R5+URZ], R4 ;  /* 0x00000004050075a7 */ /* 0x0022e4000802017f */
[----:B---3--:R-:W-:Y:S05]  /*9ce0*/  @!P1 NANOSLEEP.SYNCS 0x989680 ;  /* 0x009896800000995d */ /* 0x008fea0003900000 */
[----:B------:R-:W3:Y:S02]  /*9cf0*/  @!P1 SYNCS.PHASECHK.TRANS64 P1, [R5+URZ], R4 ;  /* 0x00000004050095a7 */ /* 0x000ee4000802007f */
[----:B---3--:R-:W-:Y:S05]  /*9d00*/  @!P1 BRA `(.L_x_22) ;  /* 0xfffffffc00f09947 */ /* 0x008fea000383ffff */
[----:B------:R-:W-:Y:S05]  /*9d10*/  BRA `(.L_x_21) ;  /* 0xffffff7800147947 */ /* 0x000fea000383ffff */
.L_x_295:
[----:B------:R-:W-:Y:S01]  /*9d20*/  BSSY B1, `(.L_x_316) ;  /* 0x0000006000017945 */ /* 0x000fe20003800000 */
[----:B------:R-:W-:-:S07]  /*9d30*/  IMAD.MOV.U32 R15, RZ, RZ, -0x1 ;  /* 0xffffffffff0f7424 */ /* 0x000fce00078e00ff */
[----:B------:R-:W-:Y:S05]  /*9d40*/  WARPSYNC.COLLECTIVE R15, `(.L_x_317) ;  /* 0x000000000f0c7348 */ /* 0x000fea0003c00000 */
[----:B------:R-:W-:Y:S02]  /*9d50*/  ELECT P6, UR62, PT ;  /* 0x00000000003e782f */ /* 0x000fe400038c0000 */
[----:B------:R-:W-:Y:S01]  /*9d60*/  MOV R14, UR62 ;  /* 0x0000003e000e7c02 */ /* 0x000fe20008000f00 */
[----:B------:R-:W-:Y:S10]  /*9d70*/  ENDCOLLECTIVE ;  /* 0x000000000000791b */ /* 0x000ff40003800000 */
.L_x_317:
[----:B------:R-:W-:Y:S05]  /*9d80*/  BSYNC B1 ;  /* 0x0000000000017941 */ /* 0x000fea0003800000 */
.L_x_316:
[----:B------:R-:W-:Y:S05]  /*9d90*/  BRA `(.L_x_318) ;  /* 0xfffffff000287947 */ /* 0x000fea000383ffff */
.L_x_298:
[----:B0-----:R0:W1:Y:S02]  /*9da0*/  SYNCS.PHASECHK.TRANS64.TRYWAIT P1, [R14+URZ+0x28], R7 ;  /* 0x000028070e0075a7 */ /* 0x001064000802017f */
[----:B-1----:R-:W-:Y:S05]  /*9db0*/  @!P1 NANOSLEEP.SYNCS 0x989680 ;  /* 0x009896800000995d */ /* 0x002fea0003900000 */
[----:B------:R-:W1:Y:S02]  /*9dc0*/  @!P1 SYNCS.PHASECHK.TRANS64 P1, [R14+URZ+0x28], R7 ;  /* 0x000028070e0095a7 */ /* 0x000e64000802007f */
[----:B-1----:R-:W-:Y:S05]  /*9dd0*/  @!P1 BRA `(.L_x_298) ;  /* 0xfffffffc00f09947 */ /* 0x002fea000383ffff */
[----:B------:R-:W-:Y:S05]  /*9de0*/  BRA `(.L_x_319) ;  /* 0xfffffff0005c7947 */ /* 0x000fea000383ffff */
.L_x_307:
[----:B------:R-:W-:Y:S01]  /*9df0*/  BSSY B0, `(.L_x_320) ;  /* 0x0000006000007945 */ /* 0x000fe20003800000 */
[----:B------:R-:W-:-:S07]  /*9e00*/  IMAD.MOV.U32 R15, RZ, RZ, -0x1 ;  /* 0xffffffffff0f7424 */ /* 0x000fce00078e00ff */
[----:B------:R-:W-:Y:S05]  /*9e10*/  WARPSYNC.COLLECTIVE R15, `(.L_x_321) ;  /* 0x000000000f0c7348 */ /* 0x000fea0003c00000 */
[----:B------:R-:W-:Y:S02]  /*9e20*/  ELECT P6, UR62, PT ;  /* 0x00000000003e782f */ /* 0x000fe400038c0000 */
[----:B------:R-:W-:Y:S01]  /*9e30*/  MOV R14, UR62 ;  /* 0x0000003e000e7c02 */ /* 0x000fe20008000f00 */
[----:B------:R-:W-:Y:S10]  /*9e40*/  ENDCOLLECTIVE ;  /* 0x000000000000791b */ /* 0x000ff40003800000 */
.L_x_321:
[----:B------:R-:W-:Y:S05]  /*9e50*/  BSYNC B0 ;  /* 0x0000000000007941 */ /* 0x000fea0003800000 */
.L_x_320:
[----:B------:R-:W-:Y:S05]  /*9e60*/  BRA `(.L_x_322) ;  /* 0xfffffff800ac7947 */ /* 0x000fea000383ffff */
.L_x_311:
[----:B0-----:R0:W1:Y:S02]  /*9e70*/  SYNCS.PHASECHK.TRANS64.TRYWAIT P0, [R7+URZ], R2 ;  /* 0x00000002070075a7 */ /* 0x001064000800017f */
[----:B-1----:R-:W-:Y:S05]  /*9e80*/  @!P0 NANOSLEEP.SYNCS 0x989680 ;  /* 0x009896800000895d */ /* 0x002fea0003900000 */
[----:B------:R-:W1:Y:S02]  /*9e90*/  @!P0 SYNCS.PHASECHK.TRANS64 P0, [R7+URZ], R2 ;  /* 0x00000002070085a7 */ /* 0x000e64000800007f */
[----:B-1----:R-:W-:Y:S05]  /*9ea0*/  @!P0 BRA `(.L_x_311) ;  /* 0xfffffffc00f08947 */ /* 0x002fea000383ffff */
[----:B------:R-:W-:Y:S05]  /*9eb0*/  BRA `(.L_x_323) ;  /* 0xfffffff800ec7947 */ /* 0x000fea000383ffff */
.L_x_312:
[----:B0-----:R0:W1:Y:S02]  /*9ec0*/  SYNCS.PHASECHK.TRANS64.TRYWAIT P0, [R9+URZ], R4 ;  /* 0x00000004090075a7 */ /* 0x001064000800017f */
[----:B-1----:R-:W-:Y:S05]  /*9ed0*/  @!P0 NANOSLEEP.SYNCS 0x989680 ;  /* 0x009896800000895d */ /* 0x002fea0003900000 */
[----:B------:R-:W1:Y:S02]  /*9ee0*/  @!P0 SYNCS.PHASECHK.TRANS64 P0, [R9+URZ], R4 ;  /* 0x00000004090085a7 */ /* 0x000e64000800007f */
[----:B-1----:R-:W-:Y:S05]  /*9ef0*/  @!P0 BRA `(.L_x_312) ;  /* 0xfffffffc00f08947 */ /* 0x002fea000383ffff */
[----:B------:R-:W-:Y:S05]  /*9f00*/  BRA `(.L_x_324) ;  /* 0xfffffff800fc7947 */ /* 0x000fea000383ffff */
.L_x_313:
[----:B0-----:R0:W1:Y:S02]  /*9f10*/  SYNCS.PHASECHK.TRANS64.TRYWAIT P0, [R6+URZ], R5 ;  /* 0x00000005060075a7 */ /* 0x001064000800017f */
[----:B-1----:R-:W-:Y:S05]  /*9f20*/  @!P0 NANOSLEEP.SYNCS 0x989680 ;  /* 0x009896800000895d */ /* 0x002fea0003900000 */
[----:B------:R-:W1:Y:S02]  /*9f30*/  @!P0 SYNCS.PHASECHK.TRANS64 P0, [R6+URZ], R5 ;  /* 0x00000005060085a7 */ /* 0x000e64000800007f */
[----:B-1----:R-:W-:Y:S05]  /*9f40*/  @!P0 BRA `(.L_x_313) ;  /* 0xfffffffc00f08947 */ /* 0x002fea000383ffff */
[----:B------:R-:W-:Y:S05]  /*9f50*/  BRA `(.L_x_325) ;  /* 0xfffffffc000c7947 */ /* 0x000fea000383ffff */
.L_x_314:
[----:B-1----:R1:W2:Y:S02]  /*9f60*/  SYNCS.PHASECHK.TRANS64.TRYWAIT P0, [R9+URZ], R4 ;  /* 0x00000004090075a7 */ /* 0x0022a4000800017f */
[----:B--2---:R-:W-:Y:S05]  /*9f70*/  @!P0 NANOSLEEP.SYNCS 0x989680 ;  /* 0x009896800000895d */ /* 0x004fea0003900000 */
[----:B------:R-:W2:Y:S02]  /*9f80*/  @!P0 SYNCS.PHASECHK.TRANS64 P0, [R9+URZ], R4 ;  /* 0x00000004090085a7 */ /* 0x000ea4000800007f */
[----:B--2---:R-:W-:Y:S05]  /*9f90*/  @!P0 BRA `(.L_x_314) ;  /* 0xfffffffc00f08947 */ /* 0x004fea000383ffff */
[----:B------:R-:W-:Y:S05]  /*9fa0*/  BRA `(.L_x_326) ;  /* 0xfffffffc00147947 */ /* 0x000fea000383ffff */
.L_x_327:
[----:B------:R-:W-:-:S00]  /*9fb0*/  BRA `(.L_x_327) ;  /* 0xfffffffc00fc7947 */ /* 0x000fc0000383ffff */
[----:B------:R-:W-:-:S00]  /*9fc0*/  NOP ;  /* 0x0000000000007918 */ /* 0x000fc00000000000 */
        /* <DEDUP_REMOVED lines=11> */
.L_x_328:


//--------------------- .nv.global.init           --------------------------
	.section	.nv.global.init,"aw",@progbits
.nv.global.init:
	.type		$str$22,@object
	.size		$str$22,($str$23 - $str$22)
$str$22:
        /*0000*/ 	.byte	0x6b, 0x5f, 0x74, 0x69, 0x6c, 0x65, 0x5f, 0x63, 0x6f, 0x75, 0x6e, 0x74, 0x20, 0x3e, 0x3d, 0x20
        /*0010*/ 	.byte	0x31, 0x00
	.type		$str$23,@object
	.size		$str$23,(__unnamed_1 - $str$23)
$str$23:
        /*0012*/ 	.byte	0x2f, 0x74, 0x6d, 0x70, 0x2f, 0x63, 0x75, 0x74, 0x6c, 0x61, 0x73, 0x73, 0x5f, 0x73, 0x77, 0x65
        /*0022*/ 	.byte	0x65, 0x70, 0x5f, 0x73, 0x72, 0x63, 0x2f, 0x69, 0x6e, 0x63, 0x6c, 0x75, 0x64, 0x65, 0x2f, 0x63
        /*0032*/ 	.byte	0x75, 0x74, 0x6c, 0x61, 0x73, 0x73, 0x2f, 0x67, 0x65, 0x6d, 0x6d, 0x2f, 0x63, 0x6f, 0x6c, 0x6c
        /*0042*/ 	.byte	0x65, 0x63, 0x74, 0x69, 0x76, 0x65, 0x2f, 0x73, 0x6d, 0x39, 0x30, 0x5f, 0x6d, 0x6d, 0x61, 0x5f
        /*0052*/ 	.byte	0x74, 0x6d, 0x61, 0x5f, 0x67, 0x6d, 0x6d, 0x61, 0x5f, 0x73, 0x73, 0x5f, 0x77, 0x61, 0x72, 0x70
        /*0062*/ 	.byte	0x73, 0x70, 0x65, 0x63, 0x69, 0x61, 0x6c, 0x69, 0x7a, 0x65, 0x64, 0x2e, 0x68, 0x70, 0x70, 0x00
	.type		__unnamed_1,@object
	.size		__unnamed_1,(.L_0 - __unnamed_1)
__unnamed_1:
        /*0072*/ 	.byte	0x76, 0x6f, 0x69, 0x64, 0x20, 0x63, 0x75, 0x74, 0x6c, 0x61, 0x73, 0x73, 0x3a, 0x3a, 0x67, 0x65
        /* <DEDUP_REMOVED lines=172> */
        /*0b42*/ 	.byte	0x00
.L_0:


//--------------------- .nv.shared._ZN7cutlass13device_kernelINS_4gemm6kernel13GemmUniversalIN4cute5tupleIJiiiiEEENS1_10collective13CollectiveMmaINS1_34MainloopSm90TmaGmmaWarpSpecializedILi5ENS5_IJNS4_1CILi1EEESB_SB_EEENS1_35KernelTmaWarpSpecializedCooperativeEEENS5_IJNSA_ILi256EEENSA_ILi128EEENSA_ILi32EEEEEEaNS5_IJlSB_lEEEaSJ_NS4_8TiledMMAINS4_8MMA_AtomIJNS4_4SM904GMMA27MMA_64x128x32_S32S8S8_SS_TNEEEENS4_6LayoutINS5_IJNSA_ILi2EEESB_SB_EEENS5_IJSB_NSA_ILi0EEEST_EEEEENS5_IJNS4_10UnderscoreESW_SW_EEEEENS4_13SM90_TMA_LOADENS4_14ComposedLayoutINS4_7SwizzleILi1ELi4ELi3EEENS4_18smem_ptr_flag_bitsILi8EEENSQ_INS5_IJNSA_ILi8EEESH_EEENS5_IJSH_SB_EEEEEEEvNS4_8identityESZ_S19_vS1A_EENS_8epilogue10collective6detail29Sm90TmaWarpSpecializedAdapterINS1D_15DefaultEpilogueIaSJ_SJ_NS1C_6thread17LinearCombinationIaLi1EiiLNS1H_9ScaleType4KindE0ELNS_15FloatRoundStyleE2EaEENS1_15EpilogueDefaultEEEEEvvEEEEvNT_6ParamsE --------------------------
	.section	.nv.shared._ZN7cutlass13device_kernelINS_4gemm6kernel13GemmUniversalIN4cute5tupleIJiiiiEEENS1_10collective13CollectiveMmaINS1_34MainloopSm90TmaGmmaWarpSpecializedILi5ENS5_IJNS4_1CILi1EEESB_SB_EEENS1_35KernelTmaWarpSpecializedCooperativeEEENS5_IJNSA_ILi256EEENSA_ILi128EEENSA_ILi32EEEEEEaNS5_IJlSB_lEEEaSJ_NS4_8TiledMMAINS4_8MMA_AtomIJNS4_4SM904GMMA27MMA_64x128x32_S32S8S8_SS_TNEEEENS4_6LayoutINS5_IJNSA_ILi2EEESB_SB_EEENS5_IJSB_NSA_ILi0EEEST_EEEEENS5_IJNS4_10UnderscoreESW_SW_EEEEENS4_13SM90_TMA_LOADENS4_14ComposedLayoutINS4_7SwizzleILi1ELi4ELi3EEENS4_18smem_ptr_flag_bitsILi8EEENSQ_INS5_IJNSA_ILi8EEESH_EEENS5_IJSH_SB_EEEEEEEvNS4_8identityESZ_S19_vS1A_EENS_8epilogue10collective6detail29Sm90TmaWarpSpecializedAdapterINS1D_15DefaultEpilogueIaSJ_SJ_NS1C_6thread17LinearCombinationIaLi1EiiLNS1H_9ScaleType4KindE0ELNS_15FloatRoundStyleE2EaEENS1_15EpilogueDefaultEEEEEvvEEEEvNT_6ParamsE,"aw",@nobits
	.sectionflags	@""
	.align	16
	.zero		1024


//--------------------- .nv.shared.reserved.0     --------------------------
	.section	.nv.shared.reserved.0,"aw",@nobits
	.weak		__nv_reservedSMEM_offset_0_alias
	.size		__nv_reservedSMEM_offset_0_alias, 0, 0
	.other		__nv_reservedSMEM_offset_0_alias,@"STO_CUDA_RESERVED_SHARED STV_DEFAULT"
__nv_reservedSMEM_offset_0_alias:
	.zero		0


//--------------------- .nv.global                --------------------------
	.section	.nv.global,"aw",@nobits
.nv.global:
	.type		_ZN40_INTERNAL_b9600194_4_k_cu_3eefda38_283614cute1_E,@object
	.size		_ZN40_INTERNAL_b9600194_4_k_cu_3eefda38_283614cute1_E,(_ZN40_INTERNAL_b9600194_4_k_cu_3eefda38_283614cuda3std3__45__cpo6cbeginE - _ZN40_INTERNAL_b9600194_4_k_cu_3eefda38_283614cute1_E)
_ZN40_INTERNAL_b9600194_4_k_cu_3eefda38_283614cute1_E:
	.zero		1
	.type		_ZN40_INTERNAL_b9600194_4_k_cu_3eefda38_283614cuda3std3__45__cpo6cbeginE,@object
	.size		_ZN40_INTERNAL_b9600194_4_k_cu_3eefda38_283614cuda3std3__45__cpo6cbeginE,(_ZN40_INTERNAL_b9600194_4_k_cu_3eefda38_283614cuda3std3__48in_placeE - _ZN40_INTERNAL_b9600194_4_k_cu_3eefda38_283614cuda3std3__45__cpo6cbeginE)
_ZN40_INTERNAL_b9600194_4_k_cu_3eefda38_283614cuda3std3__45__cpo6cbeginE:
	.zero		1
	.type		_ZN40_INTERNAL_b9600194_4_k_cu_3eefda38_283614cuda3std3__48in_placeE,@object
	.size		_ZN40_INTERNAL_b9600194_4_k_cu_3eefda38_283614cuda3std3__48in_placeE,(_ZN40_INTERNAL_b9600194_4_k_cu_3eefda38_283614cuda3std6ranges3__45__cpo9iter_moveE - _ZN40_INTERNAL_b9600194_4_k_cu_3eefda38_283614cuda3std3__48in_placeE)
_ZN40_INTERNAL_b9600194_4_k_cu_3eefda38_283614cuda3std3__48in_placeE:
	.zero		1
	.type		_ZN40_INTERNAL_b9600194_4_k_cu_3eefda38_283614cuda3std6ranges3__45__cpo9iter_moveE,@object
	.size		_ZN40_INTERNAL_b9600194_4_k_cu_3eefda38_283614cuda3std6ranges3__45__cpo9iter_moveE,(_ZN40_INTERNAL_b9600194_4_k_cu_3eefda38_283614cuda3std3__45__cpo5beginE - _ZN40_INTERNAL_b9600194_4_k_cu_3eefda38_283614cuda3std6ranges3__45__cpo9iter_moveE)
_ZN40_INTERNAL_b9600194_4_k_cu_3eefda38_283614cuda3std6ranges3__45__cpo9iter_moveE:
	.zero		1
	.type		_ZN40_INTERNAL_b9600194_4_k_cu_3eefda38_283614cuda3std3__45__cpo5beginE,@object
	.size		_ZN40_INTERNAL_b9600194_4_k_cu_3eefda38_283614cuda3std3__45__cpo5beginE,(_ZN40_INTERNAL_b9600194_4_k_cu_3eefda38_283614cuda3std3__442_GLOBAL__N__b9600194_4_k_cu_3eefda38_283616ignoreE - _ZN40_INTERNAL_b9600194_4_k_cu_3eefda38_283614cuda3std3__45__cpo5beginE)
_ZN40_INTERNAL_b9600194_4_k_cu_3eefda38_283614cuda3std3__45__cpo5beginE:
	.zero		1
	.type		_ZN40_INTERNAL_b9600194_4_k_cu_3eefda38_283614cuda3std3__442_GLOBAL__N__b9600194_4_k_cu_3eefda38_283616ignoreE,@object
	.size		_ZN40_INTERNAL_b9600194_4_k_cu_3eefda38_283614cuda3std3__442_GLOBAL__N__b9600194_4_k_cu_3eefda38_283616ignoreE,(_ZN40_INTERNAL_b9600194_4_k_cu_3eefda38_283614cute7productE - _ZN40_INTERNAL_b9600194_4_k_cu_3eefda38_283614cuda3std3__442_GLOBAL__N__b9600194_4_k_cu_3eefda38_283616ignoreE)
_ZN40_INTERNAL_b9600194_4_k_cu_3eefda38_283614cuda3std3__442_GLOBAL__N__b9600194_4_k_cu_3eefda38_283616ignoreE:
	.zero		1
	.type		_ZN40_INTERNAL_b9600194_4_k_cu_3eefda38_283614cute7productE,@object
	.size		_ZN40_INTERNAL_b9600194_4_k_cu_3eefda38_283614cute7productE,(_ZN40_INTERNAL_b9600194_4_k_cu_3eefda38_283614cuda3std3__45__cpo3endE - _ZN40_INTERNAL_b9600194_4_k_cu_3eefda38_283614cute7productE)
_ZN40_INTERNAL_b9600194_4_k_cu_3eefda38_283614cute7productE:
	.zero		1
	.type		_ZN40_INTERNAL_b9600194_4_k_cu_3eefda38_283614cuda3std3__45__cpo3endE,@object
	.size		_ZN40_INTERNAL_b9600194_4_k_cu_3eefda38_283614cuda3std3__45__cpo3endE,(_ZN40_INTERNAL_b9600194_4_k_cu_3eefda38_283614cuda3std3__419piecewise_constructE - _ZN40_INTERNAL_b9600194_4_k_cu_3eefda38_283614cuda3std3__45__cpo3endE)
_ZN40_INTERNAL_b9600194_4_k_cu_3eefda38_283614cuda3std3__45__cpo3endE:
	.zero		1
	.type		_ZN40_INTERNAL_b9600194_4_k_cu_3eefda38_283614cuda3std3__419piecewise_constructE,@object
	.size		_ZN40_INTERNAL_b9600194_4_k_cu_3eefda38_283614cuda3std3__419piecewise_constructE,(_ZN40_INTERNAL_b9600194_4_k_cu_3eefda38_283614cuda3std3__45__cpo4cendE - _ZN40_INTERNAL_b9600194_4_k_cu_3eefda38_283614cuda3std3__419piecewise_constructE)
_ZN40_INTERNAL_b9600194_4_k_cu_3eefda38_283614cuda3std3__419piecewise_constructE:
	.zero		1
	.type		_ZN40_INTERNAL_b9600194_4_k_cu_3eefda38_283614cuda3std3__45__cpo4cendE,@object
	.size		_ZN40_INTERNAL_b9600194_4_k_cu_3eefda38_283614cuda3std3__45__cpo4cendE,(_ZN40_INTERNAL_b9600194_4_k_cu_3eefda38_283614cuda3std6ranges3__45__cpo4swapE - _ZN40_INTERNAL_b9600194_4_k_cu_3eefda38_283614cuda3std3__45__cpo4cendE)
_ZN40_INTERNAL_b9600194_4_k_cu_3eefda38_283614cuda3std3__45__cpo4cendE:
	.zero		1
	.type		_ZN40_INTERNAL_b9600194_4_k_cu_3eefda38_283614cuda3std6ranges3__45__cpo4swapE,@object
	.size		_ZN40_INTERNAL_b9600194_4_k_cu_3eefda38_283614cuda3std6ranges3__45__cpo4swapE,(.L_8 - _ZN40_INTERNAL_b9600194_4_k_cu_3eefda38_283614cuda3std6ranges3__45__cpo4swapE)
_ZN40_INTERNAL_b9600194_4_k_cu_3eefda38_283614cuda3std6ranges3__45__cpo4swapE:
	.zero		1
.L_8:


//--------------------- .nv.constant0._ZN7cutlass13device_kernelINS_4gemm6kernel13GemmUniversalIN4cute5tupleIJiiiiEEENS1_10collective13CollectiveMmaINS1_34MainloopSm90TmaGmmaWarpSpecializedILi5ENS5_IJNS4_1CILi1EEESB_SB_EEENS1_35KernelTmaWarpSpecializedCooperativeEEENS5_IJNSA_ILi256EEENSA_ILi128EEENSA_ILi32EEEEEEaNS5_IJlSB_lEEEaSJ_NS4_8TiledMMAINS4_8MMA_AtomIJNS4_4SM904GMMA27MMA_64x128x32_S32S8S8_SS_TNEEEENS4_6LayoutINS5_IJNSA_ILi2EEESB_SB_EEENS5_IJSB_NSA_ILi0EEEST_EEEEENS5_IJNS4_10UnderscoreESW_SW_EEEEENS4_13SM90_TMA_LOADENS4_14ComposedLayoutINS4_7SwizzleILi1ELi4ELi3EEENS4_18smem_ptr_flag_bitsILi8EEENSQ_INS5_IJNSA_ILi8EEESH_EEENS5_IJSH_SB_EEEEEEEvNS4_8identityESZ_S19_vS1A_EENS_8epilogue10collective6detail29Sm90TmaWarpSpecializedAdapterINS1D_15DefaultEpilogueIaSJ_SJ_NS1C_6thread17LinearCombinationIaLi1EiiLNS1H_9ScaleType4KindE0ELNS_15FloatRoundStyleE2EaEENS1_15EpilogueDefaultEEEEEvvEEEEvNT_6ParamsE --------------------------
	.section	.nv.constant0._ZN7cutlass13device_kernelINS_4gemm6kernel13GemmUniversalIN4cute5tupleIJiiiiEEENS1_10collective13CollectiveMmaINS1_34MainloopSm90TmaGmmaWarpSpecializedILi5ENS5_IJNS4_1CILi1EEESB_SB_EEENS1_35KernelTmaWarpSpecializedCooperativeEEENS5_IJNSA_ILi256EEENSA_ILi128EEENSA_ILi32EEEEEEaNS5_IJlSB_lEEEaSJ_NS4_8TiledMMAINS4_8MMA_AtomIJNS4_4SM904GMMA27MMA_64x128x32_S32S8S8_SS_TNEEEENS4_6LayoutINS5_IJNSA_ILi2EEESB_SB_EEENS5_IJSB_NSA_ILi0EEEST_EEEEENS5_IJNS4_10UnderscoreESW_SW_EEEEENS4_13SM90_TMA_LOADENS4_14ComposedLayoutINS4_7SwizzleILi1ELi4ELi3EEENS4_18smem_ptr_flag_bitsILi8EEENSQ_INS5_IJNSA_ILi8EEESH_EEENS5_IJSH_SB_EEEEEEEvNS4_8identityESZ_S19_vS1A_EENS_8epilogue10collective6detail29Sm90TmaWarpSpecializedAdapterINS1D_15DefaultEpilogueIaSJ_SJ_NS1C_6thread17LinearCombinationIaLi1EiiLNS1H_9ScaleType4KindE0ELNS_15FloatRoundStyleE2EaEENS1_15EpilogueDefaultEEEEEvvEEEEvNT_6ParamsE,"a",@progbits
	.sectionflags	@""
	.align	4
.nv.constant0._ZN7cutlass13device_kernelINS_4gemm6kernel13GemmUniversalIN4cute5tupleIJiiiiEEENS1_10collective13CollectiveMmaINS1_34MainloopSm90TmaGmmaWarpSpecializedILi5ENS5_IJNS4_1CILi1EEESB_SB_EEENS1_35KernelTmaWarpSpecializedCooperativeEEENS5_IJNSA_ILi256EEENSA_ILi128EEENSA_ILi32EEEEEEaNS5_IJlSB_lEEEaSJ_NS4_8TiledMMAINS4_8MMA_AtomIJNS4_4SM904GMMA27MMA_64x128x32_S32S8S8_SS_TNEEEENS4_6LayoutINS5_IJNSA_ILi2EEESB_SB_EEENS5_IJSB_NSA_ILi0EEEST_EEEEENS5_IJNS4_10UnderscoreESW_SW_EEEEENS4_13SM90_TMA_LOADENS4_14ComposedLayoutINS4_7SwizzleILi1ELi4ELi3EEENS4_18smem_ptr_flag_bitsILi8EEENSQ_INS5_IJNSA_ILi8EEESH_EEENS5_IJSH_SB_EEEEEEEvNS4_8identityESZ_S19_vS1A_EENS_8epilogue10collective6detail29Sm90TmaWarpSpecializedAdapterINS1D_15DefaultEpilogueIaSJ_SJ_NS1C_6thread17LinearCombinationIaLi1EiiLNS1H_9ScaleType4KindE0ELNS_15FloatRoundStyleE2EaEENS1_15EpilogueDefaultEEEEEvvEEEEvNT_6ParamsE:
	.zero		1664


//--------------------- SYMBOLS --------------------------

	.type		.nv.reservedSmem.offset0,@object
	.size		.nv.reservedSmem.offset0,0x4
	.type		__assertfail,@function
